	.target	sm_80

	.elftype	@"ET_EXEC"


//--------------------- .note.nv.tkinfo           --------------------------
	.section	.note.nv.tkinfo,"",@"SHT_NOTE"
	.sectionflags	@"SHF_NOTE_NV_TKINFO"
	.tkinfo
        /*0018*/ 	.word	0x00000002
        /*0030*/ 	.string	""
        /*0030*/ 	.string	"ptxas"
        /*0030*/ 	.string	"Cuda compilation tools, release 13.0, V13.0.88"
        /*0030*/ 	.string	"Build cuda_13.0.r13.0/compiler.36424714_0"
        /*0030*/ 	.string	"-v  -suppress-debug-info  -lineinfo  -arch sm_80 "



//--------------------- .note.nv.cuinfo           --------------------------
	.section	.note.nv.cuinfo,"",@"SHT_NOTE"
	.sectionflags	@"SHF_NOTE_NV_CUINFO"
        /*0018*/ 	.short	0x0002
        /*001a*/ 	.short	0x0050
        /*001c*/ 	.short	0x0082
	.zero		2


//--------------------- .nv.info                  --------------------------
	.section	.nv.info,"",@"SHT_CUDA_INFO"
	.align	4


	//----- nvinfo : EIATTR_REGCOUNT
	.align		4
        /*0000*/ 	.byte	0x04, 0x2f
        /*0002*/ 	.short	(.L_2 - .L_1)
	.align		4
.L_1:
        /*0004*/ 	.word	index@(attn_fwd)
        /*0008*/ 	.word	0x000000be


	//----- nvinfo : EIATTR_FRAME_SIZE
	.align		4
.L_2:
        /*000c*/ 	.byte	0x04, 0x11
        /*000e*/ 	.short	(.L_4 - .L_3)
	.align		4
.L_3:
        /*0010*/ 	.word	index@(attn_fwd)
        /*0014*/ 	.word	0x00000000


	//----- nvinfo : EIATTR_MIN_STACK_SIZE
	.align		4
.L_4:
        /*0018*/ 	.byte	0x04, 0x12
        /*001a*/ 	.short	(.L_6 - .L_5)
	.align		4
.L_5:
        /*001c*/ 	.word	index@(attn_fwd)
        /*0020*/ 	.word	0x00000000
.L_6:


//--------------------- .nv.info.attn_fwd         --------------------------
	.section	.nv.info.attn_fwd,"",@"SHT_CUDA_INFO"
	.sectionflags	@""
	.align	4


	//----- nvinfo : EIATTR_CUDA_API_VERSION
	.align		4
        /*0000*/ 	.byte	0x04, 0x37
        /*0002*/ 	.short	(.L_8 - .L_7)
.L_7:
        /*0004*/ 	.word	0x00000082


	//----- nvinfo : EIATTR_SW2861232_WAR
	.align		4
.L_8:
        /*0008*/ 	.byte	0x01, 0x35
	.zero		2


	//----- nvinfo : EIATTR_PARAM_CBANK
	.align		4
        /*000c*/ 	.byte	0x04, 0x0a
        /*000e*/ 	.short	(.L_10 - .L_9)
	.align		4
.L_9:
        /*0010*/ 	.word	index@(.nv.constant0.attn_fwd)
        /*0014*/ 	.short	0x0160
        /*0016*/ 	.short	0x0088


	//----- nvinfo : EIATTR_CBANK_PARAM_SIZE
	.align		4
.L_10:
        /*0018*/ 	.byte	0x03, 0x19
        /*001a*/ 	.short	0x0088


	//----- nvinfo : EIATTR_KPARAM_INFO
	.align		4
        /*001c*/ 	.byte	0x04, 0x17
        /*001e*/ 	.short	(.L_12 - .L_11)
.L_11:
        /*0020*/ 	.word	0x00000000
        /*0024*/ 	.short	0x0019
        /*0026*/ 	.short	0x0080
        /*0028*/ 	.byte	0x00, 0xf4, 0x21, 0x00


	//----- nvinfo : EIATTR_KPARAM_INFO
	.align		4
.L_12:
        /*002c*/ 	.byte	0x04, 0x17
        /*002e*/ 	.short	(.L_14 - .L_13)
.L_13:
        /*0030*/ 	.word	0x00000000
        /*0034*/ 	.short	0x0018
        /*0036*/ 	.short	0x0078
        /*0038*/ 	.byte	0x00, 0xf4, 0x21, 0x00


	//----- nvinfo : EIATTR_KPARAM_INFO
	.align		4
.L_14:
        /*003c*/ 	.byte	0x04, 0x17
        /*003e*/ 	.short	(.L_16 - .L_15)
.L_15:
        /*0040*/ 	.word	0x00000000
        /*0044*/ 	.short	0x0017
        /*0046*/ 	.short	0x0070
        /*0048*/ 	.byte	0x00, 0xf0, 0x11, 0x00


	//----- nvinfo : EIATTR_KPARAM_INFO
	.align		4
.L_16:
        /*004c*/ 	.byte	0x04, 0x17
        /*004e*/ 	.short	(.L_18 - .L_17)
.L_17:
        /*0050*/ 	.word	0x00000000
        /*0054*/ 	.short	0x0016
        /*0056*/ 	.short	0x006c
        /*0058*/ 	.byte	0x00, 0xf0, 0x11, 0x00


	//----- nvinfo : EIATTR_KPARAM_INFO
	.align		4
.L_18:
        /*005c*/ 	.byte	0x04, 0x17
        /*005e*/ 	.short	(.L_20 - .L_19)
.L_19:
        /*0060*/ 	.word	0x00000000
        /*0064*/ 	.short	0x0015
        /*0066*/ 	.short	0x0068
        /*0068*/ 	.byte	0x00, 0xf0, 0x11, 0x00


	//----- nvinfo : EIATTR_KPARAM_INFO
	.align		4
.L_20:
        /*006c*/ 	.byte	0x04, 0x17
        /*006e*/ 	.short	(.L_22 - .L_21)
.L_21:
        /*0070*/ 	.word	0x00000000
        /*0074*/ 	.short	0x0014
        /*0076*/ 	.short	0x0064
        /*0078*/ 	.byte	0x00, 0xf0, 0x11, 0x00


	//----- nvinfo : EIATTR_KPARAM_INFO
	.align		4
.L_22:
        /*007c*/ 	.byte	0x04, 0x17
        /*007e*/ 	.short	(.L_24 - .L_23)
.L_23:
        /*0080*/ 	.word	0x00000000
        /*0084*/ 	.short	0x0013
        /*0086*/ 	.short	0x0060
        /*0088*/ 	.byte	0x00, 0xf0, 0x11, 0x00


	//----- nvinfo : EIATTR_KPARAM_INFO
	.align		4
.L_24:
        /*008c*/ 	.byte	0x04, 0x17
        /*008e*/ 	.short	(.L_26 - .L_25)
.L_25:
        /*0090*/ 	.word	0x00000000
        /*0094*/ 	.short	0x0012
        /*0096*/ 	.short	0x005c
        /*0098*/ 	.byte	0x00, 0xf0, 0x11, 0x00


	//----- nvinfo : EIATTR_KPARAM_INFO
	.align		4
.L_26:
        /*009c*/ 	.byte	0x04, 0x17
        /*009e*/ 	.short	(.L_28 - .L_27)
.L_27:
        /*00a0*/ 	.word	0x00000000
        /*00a4*/ 	.short	0x0011
        /*00a6*/ 	.short	0x0058
        /*00a8*/ 	.byte	0x00, 0xf0, 0x11, 0x00


	//----- nvinfo : EIATTR_KPARAM_INFO
	.align		4
.L_28:
        /*00ac*/ 	.byte	0x04, 0x17
        /*00ae*/ 	.short	(.L_30 - .L_29)
.L_29:
        /*00b0*/ 	.word	0x00000000
        /*00b4*/ 	.short	0x0010
        /*00b6*/ 	.short	0x0054
        /*00b8*/ 	.byte	0x00, 0xf0, 0x11, 0x00


	//----- nvinfo : EIATTR_KPARAM_INFO
	.align		4
.L_30:
        /*00bc*/ 	.byte	0x04, 0x17
        /*00be*/ 	.short	(.L_32 - .L_31)
.L_31:
        /*00c0*/ 	.word	0x00000000
        /*00c4*/ 	.short	0x000f
        /*00c6*/ 	.short	0x0050
        /*00c8*/ 	.byte	0x00, 0xf0, 0x11, 0x00


	//----- nvinfo : EIATTR_KPARAM_INFO
	.align		4
.L_32:
        /*00cc*/ 	.byte	0x04, 0x17
        /*00ce*/ 	.short	(.L_34 - .L_33)
.L_33:
        /*00d0*/ 	.word	0x00000000
        /*00d4*/ 	.short	0x000e
        /*00d6*/ 	.short	0x004c
        /*00d8*/ 	.byte	0x00, 0xf0, 0x11, 0x00


	//----- nvinfo : EIATTR_KPARAM_INFO
	.align		4
.L_34:
        /*00dc*/ 	.byte	0x04, 0x17
        /*00de*/ 	.short	(.L_36 - .L_35)
.L_35:
        /*00e0*/ 	.word	0x00000000
        /*00e4*/ 	.short	0x000d
        /*00e6*/ 	.short	0x0048
        /*00e8*/ 	.byte	0x00, 0xf0, 0x11, 0x00


	//----- nvinfo : EIATTR_KPARAM_INFO
	.align		4
.L_36:
        /*00ec*/ 	.byte	0x04, 0x17
        /*00ee*/ 	.short	(.L_38 - .L_37)
.L_37:
        /*00f0*/ 	.word	0x00000000
        /*00f4*/ 	.short	0x000c
        /*00f6*/ 	.short	0x0044
        /*00f8*/ 	.byte	0x00, 0xf0, 0x11, 0x00


	//----- nvinfo : EIATTR_KPARAM_INFO
	.align		4
.L_38:
        /*00fc*/ 	.byte	0x04, 0x17
        /*00fe*/ 	.short	(.L_40 - .L_39)
.L_39:
        /*0100*/ 	.word	0x00000000
        /*0104*/ 	.short	0x000b
        /*0106*/ 	.short	0x0040
        /*0108*/ 	.byte	0x00, 0xf0, 0x11, 0x00


	//----- nvinfo : EIATTR_KPARAM_INFO
	.align		4
.L_40:
        /*010c*/ 	.byte	0x04, 0x17
        /*010e*/ 	.short	(.L_42 - .L_41)
.L_41:
        /*0110*/ 	.word	0x00000000
        /*0114*/ 	.short	0x000a
        /*0116*/ 	.short	0x003c
        /*0118*/ 	.byte	0x00, 0xf0, 0x11, 0x00


	//----- nvinfo : EIATTR_KPARAM_INFO
	.align		4
.L_42:
        /*011c*/ 	.byte	0x04, 0x17
        /*011e*/ 	.short	(.L_44 - .L_43)
.L_43:
        /*0120*/ 	.word	0x00000000
        /*0124*/ 	.short	0x0009
        /*0126*/ 	.short	0x0038
        /*0128*/ 	.byte	0x00, 0xf0, 0x11, 0x00


	//----- nvinfo : EIATTR_KPARAM_INFO
	.align		4
.L_44:
        /*012c*/ 	.byte	0x04, 0x17
        /*012e*/ 	.short	(.L_46 - .L_45)
.L_45:
        /*0130*/ 	.word	0x00000000
        /*0134*/ 	.short	0x0008
        /*0136*/ 	.short	0x0034
        /*0138*/ 	.byte	0x00, 0xf0, 0x11, 0x00


	//----- nvinfo : EIATTR_KPARAM_INFO
	.align		4
.L_46:
        /*013c*/ 	.byte	0x04, 0x17
        /*013e*/ 	.short	(.L_48 - .L_47)
.L_47:
        /*0140*/ 	.word	0x00000000
        /*0144*/ 	.short	0x0007
        /*0146*/ 	.short	0x0030
        /*0148*/ 	.byte	0x00, 0xf0, 0x11, 0x00


	//----- nvinfo : EIATTR_KPARAM_INFO
	.align		4
.L_48:
        /*014c*/ 	.byte	0x04, 0x17
        /*014e*/ 	.short	(.L_50 - .L_49)
.L_49:
        /*0150*/ 	.word	0x00000000
        /*0154*/ 	.short	0x0006
        /*0156*/ 	.short	0x002c
        /*0158*/ 	.byte	0x00, 0xf0, 0x11, 0x00


	//----- nvinfo : EIATTR_KPARAM_INFO
	.align		4
.L_50:
        /*015c*/ 	.byte	0x04, 0x17
        /*015e*/ 	.short	(.L_52 - .L_51)
.L_51:
        /*0160*/ 	.word	0x00000000
        /*0164*/ 	.short	0x0005
        /*0166*/ 	.short	0x0028
        /*0168*/ 	.byte	0x00, 0xf0, 0x11, 0x00


	//----- nvinfo : EIATTR_KPARAM_INFO
	.align		4
.L_52:
        /*016c*/ 	.byte	0x04, 0x17
        /*016e*/ 	.short	(.L_54 - .L_53)
.L_53:
        /*0170*/ 	.word	0x00000000
        /*0174*/ 	.short	0x0004
        /*0176*/ 	.short	0x0020
        /*0178*/ 	.byte	0x00, 0xf4, 0x21, 0x00


	//----- nvinfo : EIATTR_KPARAM_INFO
	.align		4
.L_54:
        /*017c*/ 	.byte	0x04, 0x17
        /*017e*/ 	.short	(.L_56 - .L_55)
.L_55:
        /*0180*/ 	.word	0x00000000
        /*0184*/ 	.short	0x0003
        /*0186*/ 	.short	0x0018
        /*0188*/ 	.byte	0x00, 0xf4, 0x21, 0x00


	//----- nvinfo : EIATTR_KPARAM_INFO
	.align		4
.L_56:
        /*018c*/ 	.byte	0x04, 0x17
        /*018e*/ 	.short	(.L_58 - .L_57)
.L_57:
        /*0190*/ 	.word	0x00000000
        /*0194*/ 	.short	0x0002
        /*0196*/ 	.short	0x0010
        /*0198*/ 	.byte	0x00, 0xf4, 0x21, 0x00


	//----- nvinfo : EIATTR_KPARAM_INFO
	.align		4
.L_58:
        /*019c*/ 	.byte	0x04, 0x17
        /*019e*/ 	.short	(.L_60 - .L_59)
.L_59:
        /*01a0*/ 	.word	0x00000000
        /*01a4*/ 	.short	0x0001
        /*01a6*/ 	.short	0x0008
        /*01a8*/ 	.byte	0x00, 0xf4, 0x21, 0x00


	//----- nvinfo : EIATTR_KPARAM_INFO
	.align		4
.L_60:
        /*01ac*/ 	.byte	0x04, 0x17
        /*01ae*/ 	.short	(.L_62 - .L_61)
.L_61:
        /*01b0*/ 	.word	0x00000000
        /*01b4*/ 	.short	0x0000
        /*01b6*/ 	.short	0x0000
        /*01b8*/ 	.byte	0x00, 0xf4, 0x21, 0x00


	//----- nvinfo : EIATTR_MAXREG_COUNT
	.align		4
.L_62:
        /*01bc*/ 	.byte	0x03, 0x1b
        /*01be*/ 	.short	0x00ff


	//----- nvinfo : EIATTR_NUM_BARRIERS
	.align		4
        /*01c0*/ 	.byte	0x02, 0x4c
        /*01c2*/ 	.byte	0x01
	.zero		1


	//----- nvinfo : EIATTR_MERCURY_ISA_VERSION
	.align		4
        /*01c4*/ 	.byte	0x03, 0x5f
        /*01c6*/ 	.short	0x0000


	//----- nvinfo : EIATTR_COOP_GROUP_MASK_REGIDS
	.align		4
        /*01c8*/ 	.byte	0x04, 0x29
        /*01ca*/ 	.short	(.L_64 - .L_63)


	//   ....[0]....
.L_63:
        /*01cc*/ 	.word	0xffffffff


	//   ....[1]....
        /*01d0*/ 	.word	0xffffffff


	//   ....[2]....
        /*01d4*/ 	.word	0xffffffff


	//   ....[3]....
        /*01d8*/ 	.word	0xffffffff


	//   ....[4]....
        /*01dc*/ 	.word	0xffffffff


	//   ....[5]....
        /*01e0*/ 	.word	0xffffffff


	//   ....[6]....
        /*01e4*/ 	.word	0xffffffff


	//   ....[7]....
        /*01e8*/ 	.word	0xffffffff


	//   ....[8]....
        /*01ec*/ 	.word	0xffffffff


	//   ....[9]....
        /*01f0*/ 	.word	0xffffffff


	//   ....[10]....
        /*01f4*/ 	.word	0xffffffff


	//   ....[11]....
        /*01f8*/ 	.word	0xffffffff


	//   ....[12]....
        /*01fc*/ 	.word	0xffffffff


	//   ....[13]....
        /*0200*/ 	.word	0xffffffff


	//   ....[14]....
        /*0204*/ 	.word	0xffffffff


	//   ....[15]....
        /*0208*/ 	.word	0xffffffff


	//   ....[16]....
        /*020c*/ 	.word	0xffffffff


	//   ....[17]....
        /*0210*/ 	.word	0xffffffff


	//----- nvinfo : EIATTR_COOP_GROUP_INSTR_OFFSETS
	.align		4
.L_64:
        /*0214*/ 	.byte	0x04, 0x28
        /*0216*/ 	.short	(.L_66 - .L_65)


	//   ....[0]....
.L_65:
        /*0218*/ 	.word	0x00002410


	//   ....[1]....
        /*021c*/ 	.word	0x00002420


	//   ....[2]....
        /*0220*/ 	.word	0x00002430


	//   ....[3]....
        /*0224*/ 	.word	0x00002440


	//   ....[4]....
        /*0228*/ 	.word	0x00002490


	//   ....[5]....
        /*022c*/ 	.word	0x000024a0


	//   ....[6]....
        /*0230*/ 	.word	0x000024b0


	//   ....[7]....
        /*0234*/ 	.word	0x000024c0


	//   ....[8]....
        /*0238*/ 	.word	0x00002570


	//   ....[9]....
        /*023c*/ 	.word	0x000027e0


	//   ....[10]....
        /*0240*/ 	.word	0x000027f0


	//   ....[11]....
        /*0244*/ 	.word	0x00002810


	//   ....[12]....
        /*0248*/ 	.word	0x00002820


	//   ....[13]....
        /*024c*/ 	.word	0x00002850


	//   ....[14]....
        /*0250*/ 	.word	0x00002880


	//   ....[15]....
        /*0254*/ 	.word	0x00002890


	//   ....[16]....
        /*0258*/ 	.word	0x000028a0


	//   ....[17]....
        /*025c*/ 	.word	0x00002960


	//----- nvinfo : EIATTR_EXIT_INSTR_OFFSETS
	.align		4
.L_66:
        /*0260*/ 	.byte	0x04, 0x1c
        /*0262*/ 	.short	(.L_68 - .L_67)


	//   ....[0]....
.L_67:
        /*0264*/ 	.word	0x000050b0


	//   ....[1]....
        /*0268*/ 	.word	0x00005150


	//----- nvinfo : EIATTR_REQNTID
	.align		4
.L_68:
        /*026c*/ 	.byte	0x04, 0x10
        /*026e*/ 	.short	(.L_70 - .L_69)
.L_69:
        /*0270*/ 	.word	0x00000100
        /*0274*/ 	.word	0x00000001
        /*0278*/ 	.word	0x00000001
.L_70:


//--------------------- .nv.callgraph             --------------------------
	.section	.nv.callgraph,"",@"SHT_CUDA_CALLGRAPH"
	.align	4
	.sectionentsize	8
	.align		4
        /*0000*/ 	.word	0x00000000
	.align		4
        /*0004*/ 	.word	0xffffffff
	.align		4
        /*0008*/ 	.word	0x00000000
	.align		4
        /*000c*/ 	.word	0xfffffffe
	.align		4
        /*0010*/ 	.word	0x00000000
	.align		4
        /*0014*/ 	.word	0xfffffffd
	.align		4
        /*0018*/ 	.word	0x00000000
	.align		4
        /*001c*/ 	.word	0xfffffffc


//--------------------- .nv.rel.action            --------------------------
	.section	.nv.rel.action,"",@"SHT_CUDA_RELOCINFO"
	.align	8
	.sectionentsize	8
        /*0000*/ 	.byte	0x73, 0x00, 0x00, 0x00, 0x00, 0x00, 0x00, 0x00, 0x00, 0x00, 0x00, 0x11, 0x25, 0x00, 0x05, 0x36


//--------------------- .nv.constant4             --------------------------
	.section	.nv.constant4,"a",@progbits
	.align	8
	.align		8
.nv.constant4:
        /*0000*/ 	.dword	_$_str


//--------------------- .nv.constant0.attn_fwd    --------------------------
	.section	.nv.constant0.attn_fwd,"a",@progbits
	.sectionflags	@""
	.align	4
.nv.constant0.attn_fwd:
	.zero		488


//--------------------- .text.attn_fwd            --------------------------
	.section	.text.attn_fwd,"ax",@progbits
	.sectioninfo	@"SHI_REGISTERS=190"
	.align	128
        .global         attn_fwd
        .type           attn_fwd,@function
        .size           attn_fwd,(.L_x_3 - attn_fwd)
        .other          attn_fwd,@"STO_CUDA_ENTRY STV_DEFAULT"
attn_fwd:
.text.attn_fwd:
[----:B------:R-:W-:Y:S02]  /*0000*/  IMAD.MOV.U32 R1, RZ, RZ, c[0x0][0x28] ;  /* 0x00000a00ff017624 */ /* 0x000fe400078e00ff */
[----:B------:R-:W0:Y:S01]  /*0010*/  S2R R0, SR_TID.X ;  /* 0x0000000000007919 */ /* 0x000e220000002100 */
[----:B------:R-:W-:Y:S01]  /*0020*/  MOV R50, c[0x0][0x198] ;  /* 0x0000660000327a02 */ /* 0x000fe20000000f00 */
[----:B------:R-:W-:Y:S02]  /*0030*/  ULDC.64 UR12, c[0x0][0x118] ;  /* 0x00004600000c7ab9 */ /* 0x000fe40000000a00 */
[----:B------:R-:W1:Y:S04]  /*0040*/  S2R R4, SR_CTAID.X ;  /* 0x0000000000047919 */ /* 0x000e680000002500 */
[----:B------:R-:W2:Y:S01]  /*0050*/  S2R R2, SR_CTAID.Y ;  /* 0x0000000000027919 */ /* 0x000ea20000002600 */
[----:B0-----:R-:W-:Y:S02]  /*0060*/  SHF.R.U32.HI R16, RZ, 0x5, R0 ;  /* 0x00000005ff107819 */ /* 0x001fe40000011600 */
[----:B------:R-:W-:-:S02]  /*0070*/  LOP3.LUT R3, R0, 0x1f, RZ, 0xc0, !PT ;  /* 0x0000001f00037812 */ /* 0x000fc400078ec0ff */
[----:B------:R-:W-:-:S03]  /*0080*/  SGXT.U32 R16, R16, 0x3 ;  /* 0x000000031010781a */ /* 0x000fc60000000000 */
[----:B-1----:R-:W-:Y:S02]  /*0090*/  IMAD R3, R4, 0x20, R3 ;  /* 0x0000002004037824 */ /* 0x002fe400078e0203 */
[----:B------:R-:W-:Y:S02]  /*00a0*/  IMAD R9, R16, c[0x0][0x198], RZ ;  /* 0x0000660010097a24 */ /* 0x000fe400078e02ff */
[----:B--2---:R-:W-:Y:S02]  /*00b0*/  IMAD R4, R2, c[0x0][0x190], RZ ;  /* 0x0000640002047a24 */ /* 0x004fe400078e02ff */
[----:B------:R-:W-:Y:S01]  /*00c0*/  IMAD R6, R3, c[0x0][0x194], RZ ;  /* 0x0000650003067a24 */ /* 0x000fe200078e02ff */
[----:B------:R-:W-:Y:S01]  /*00d0*/  LEA R10, R50, R9, 0x3 ;  /* 0x00000009320a7211 */ /* 0x000fe200078e18ff */
[----:B------:R-:W-:Y:S02]  /*00e0*/  IMAD.SHL.U32 R5, R4, 0x2, RZ ;  /* 0x0000000204057824 */ /* 0x000fe400078e00ff */
[----:B------:R-:W-:-:S02]  /*00f0*/  IMAD.SHL.U32 R8, R6, 0x2, RZ ;  /* 0x0000000206087824 */ /* 0x000fc400078e00ff */
[----:B------:R-:W-:Y:S02]  /*0100*/  IMAD R11, R50, 0x8, R10 ;  /* 0x00000008320b7824 */ /* 0x000fe400078e020a */
[----:B------:R-:W-:Y:S01]  /*0110*/  IMAD.HI R4, R4, 0x2, RZ ;  /* 0x0000000204047827 */ /* 0x000fe200078e02ff */
[----:B------:R-:W-:-:S03]  /*0120*/  IADD3 R46, P0, P1, R8, c[0x0][0x160], R5 ;  /* 0x00005800082e7a10 */ /* 0x000fc6000791e005 */
[----:B------:R-:W-:Y:S02]  /*0130*/  IMAD R12, R50, 0x8, R11 ;  /* 0x00000008320c7824 */ /* 0x000fe400078e020b */
[----:B------:R-:W-:-:S03]  /*0140*/  IMAD.HI R7, R6, 0x2, RZ ;  /* 0x0000000206077827 */ /* 0x000fc600078e02ff */
[C---:B------:R-:W-:Y:S02]  /*0150*/  LEA R13, R50.reuse, R12, 0x3 ;  /* 0x0000000c320d7211 */ /* 0x040fe400078e18ff */
[----:B------:R-:W-:Y:S02]  /*0160*/  IADD3.X R48, R7, c[0x0][0x164], R4, P0, P1 ;  /* 0x0000590007307a10 */ /* 0x000fe400007e2404 */
[CC--:B------:R-:W-:Y:S01]  /*0170*/  LEA R4, P0, R9.reuse, R46.reuse, 0x1 ;  /* 0x0000002e09047211 */ /* 0x0c0fe200078008ff */
[----:B------:R-:W-:Y:S01]  /*0180*/  IMAD R15, R50, 0x8, R13 ;  /* 0x00000008320f7824 */ /* 0x000fe200078e020d */
[----:B------:R-:W-:Y:S02]  /*0190*/  LEA R6, P1, R10, R46, 0x1 ;  /* 0x0000002e0a067211 */ /* 0x000fe400078208ff */
[----:B------:R-:W-:Y:S02]  /*01a0*/  LEA.HI.X.SX32 R5, R9, R48, 0x1, P0 ;  /* 0x0000003009057211 */ /* 0x000fe400000f0eff */
[C---:B------:R-:W-:Y:S01]  /*01b0*/  LEA R8, P0, R11.reuse, R46, 0x1 ;  /* 0x0000002e0b087211 */ /* 0x040fe200078008ff */
[----:B------:R-:W-:Y:S01]  /*01c0*/  IMAD R17, R50, 0x8, R15 ;  /* 0x0000000832117824 */ /* 0x000fe200078e020f */
[-C--:B------:R-:W-:Y:S01]  /*01d0*/  LEA.HI.X.SX32 R7, R10, R48.reuse, 0x1, P1 ;  /* 0x000000300a077211 */ /* 0x080fe200008f0eff */
[----:B------:R0:W2:Y:S01]  /*01e0*/  LDG.E.U16 R19, [R4.64] ;  /* 0x0000000c04137981 */ /* 0x0000a2000c1e1500 */
[----:B------:R-:W-:-:S02]  /*01f0*/  LEA.HI.X.SX32 R9, R11, R48, 0x1, P0 ;  /* 0x000000300b097211 */ /* 0x000fc400000f0eff */
[----:B------:R-:W-:Y:S01]  /*0200*/  LEA R10, P0, R12, R46, 0x1 ;  /* 0x0000002e0c0a7211 */ /* 0x000fe200078008ff */
[----:B------:R1:W3:Y:S01]  /*0210*/  LDG.E.U16 R20, [R6.64] ;  /* 0x0000000c06147981 */ /* 0x0002e2000c1e1500 */
[----:B------:R-:W-:Y:S02]  /*0220*/  LEA R18, R50, R17, 0x3 ;  /* 0x0000001132127211 */ /* 0x000fe400078e18ff */
[----:B------:R-:W-:Y:S01]  /*0230*/  LEA.HI.X.SX32 R11, R12, R48, 0x1, P0 ;  /* 0x000000300c0b7211 */ /* 0x000fe200000f0eff */
[----:B------:R4:W5:Y:S01]  /*0240*/  LDG.E.U16 R21, [R8.64] ;  /* 0x0000000c08157981 */ /* 0x000962000c1e1500 */
[-C--:B------:R-:W-:Y:S02]  /*0250*/  LEA R12, P0, R13, R46.reuse, 0x1 ;  /* 0x0000002e0d0c7211 */ /* 0x080fe400078008ff */
[----:B------:R-:W-:Y:S01]  /*0260*/  LEA R14, P1, R17, R46, 0x1 ;  /* 0x0000002e110e7211 */ /* 0x000fe200078208ff */
[----:B------:R1:W5:Y:S01]  /*0270*/  LDG.E.U16 R22, [R10.64] ;  /* 0x0000000c0a167981 */ /* 0x000362000c1e1500 */
[----:B------:R-:W-:-:S02]  /*0280*/  LEA.HI.X.SX32 R13, R13, R48, 0x1, P0 ;  /* 0x000000300d0d7211 */ /* 0x000fc400000f0eff */
[----:B0-----:R-:W-:Y:S01]  /*0290*/  LEA R4, P0, R15, R46, 0x1 ;  /* 0x0000002e0f047211 */ /* 0x001fe200078008ff */
[----:B----4-:R-:W-:-:S03]  /*02a0*/  IMAD R9, R50, 0x8, R18 ;  /* 0x0000000832097824 */ /* 0x010fc600078e0212 */
[-C--:B------:R-:W-:Y:S01]  /*02b0*/  LEA.HI.X.SX32 R5, R15, R48.reuse, 0x1, P0 ;  /* 0x000000300f057211 */ /* 0x080fe200000f0eff */
[----:B------:R0:W4:Y:S01]  /*02c0*/  LDG.E.U16 R23, [R12.64] ;  /* 0x0000000c0c177981 */ /* 0x000122000c1e1500 */
[----:B-1----:R-:W-:Y:S01]  /*02d0*/  IMAD R11, R50, 0x8, R9 ;  /* 0x00000008320b7824 */ /* 0x002fe200078e0209 */
[----:B------:R-:W-:Y:S02]  /*02e0*/  LEA.HI.X.SX32 R15, R17, R48, 0x1, P1 ;  /* 0x00000030110f7211 */ /* 0x000fe400008f0eff */
[----:B------:R1:W4:Y:S01]  /*02f0*/  LDG.E.U16 R24, [R4.64] ;  /* 0x0000000c04187981 */ /* 0x000322000c1e1500 */
[----:B------:R-:W-:Y:S02]  /*0300*/  LEA R6, P0, R18, R46, 0x1 ;  /* 0x0000002e12067211 */ /* 0x000fe400078008ff */
[----:B------:R-:W-:Y:S01]  /*0310*/  LEA R17, R50, R11, 0x3 ;  /* 0x0000000b32117211 */ /* 0x000fe200078e18ff */
[----:B------:R0:W4:Y:S01]  /*0320*/  LDG.E.U16 R25, [R14.64] ;  /* 0x0000000c0e197981 */ /* 0x000122000c1e1500 */
[----:B------:R-:W-:-:S03]  /*0330*/  LEA.HI.X.SX32 R7, R18, R48, 0x1, P0 ;  /* 0x0000003012077211 */ /* 0x000fc600000f0eff */
[C---:B------:R-:W-:Y:S01]  /*0340*/  IMAD R18, R50.reuse, 0x8, R17 ;  /* 0x0000000832127824 */ /* 0x040fe200078e0211 */
[C---:B------:R-:W-:Y:S01]  /*0350*/  LEA R8, P0, R9.reuse, R46, 0x1 ;  /* 0x0000002e09087211 */ /* 0x040fe200078008ff */
[----:B------:R1:W4:Y:S02]  /*0360*/  LDG.E.U16 R26, [R6.64] ;  /* 0x0000000c061a7981 */ /* 0x000324000c1e1500 */
[C---:B0-----:R-:W-:Y:S01]  /*0370*/  IMAD R14, R50.reuse, 0x8, R18 ;  /* 0x00000008320e7824 */ /* 0x041fe200078e0212 */
[----:B------:R-:W-:Y:S02]  /*0380*/  LEA.HI.X.SX32 R9, R9, R48, 0x1, P0 ;  /* 0x0000003009097211 */ /* 0x000fe400000f0eff */
[-C--:B------:R-:W-:Y:S02]  /*0390*/  LEA R10, P0, R11, R46.reuse, 0x1 ;  /* 0x0000002e0b0a7211 */ /* 0x080fe400078008ff */
[----:B------:R-:W-:Y:S01]  /*03a0*/  LEA R12, P1, R17, R46, 0x1 ;  /* 0x0000002e110c7211 */ /* 0x000fe200078208ff */
[----:B------:R0:W4:Y:S01]  /*03b0*/  LDG.E.U16 R27, [R8.64] ;  /* 0x0000000c081b7981 */ /* 0x000122000c1e1500 */
[----:B------:R-:W-:-:S02]  /*03c0*/  LEA R15, R50, R14, 0x3 ;  /* 0x0000000e320f7211 */ /* 0x000fc400078e18ff */
[-C--:B------:R-:W-:Y:S02]  /*03d0*/  LEA.HI.X.SX32 R11, R11, R48.reuse, 0x1, P0 ;  /* 0x000000300b0b7211 */ /* 0x080fe400000f0eff */
[----:B------:R-:W-:Y:S01]  /*03e0*/  LEA.HI.X.SX32 R13, R17, R48, 0x1, P1 ;  /* 0x00000030110d7211 */ /* 0x000fe200008f0eff */
[----:B------:R-:W-:Y:S01]  /*03f0*/  IMAD R17, R50, 0x8, R15 ;  /* 0x0000000832117824 */ /* 0x000fe200078e020f */
[C---:B-1----:R-:W-:Y:S01]  /*0400*/  LEA R4, P0, R18.reuse, R46, 0x1 ;  /* 0x0000002e12047211 */ /* 0x042fe200078008ff */
[----:B------:R1:W4:Y:S03]  /*0410*/  LDG.E.U16 R28, [R10.64] ;  /* 0x0000000c0a1c7981 */ /* 0x000326000c1e1500 */
[----:B------:R-:W-:Y:S01]  /*0420*/  LEA.HI.X.SX32 R5, R18, R48, 0x1, P0 ;  /* 0x0000003012057211 */ /* 0x000fe200000f0eff */
[----:B------:R-:W-:Y:S01]  /*0430*/  IMAD R18, R50, 0x8, R17 ;  /* 0x0000000832127824 */ /* 0x000fe200078e0211 */
[C---:B------:R-:W-:Y:S01]  /*0440*/  LEA R6, P0, R14.reuse, R46, 0x1 ;  /* 0x0000002e0e067211 */ /* 0x040fe200078008ff */
[----:B------:R1:W4:Y:S03]  /*0450*/  LDG.E.U16 R29, [R12.64] ;  /* 0x0000000c0c1d7981 */ /* 0x000326000c1e1500 */
[----:B------:R-:W-:Y:S01]  /*0460*/  LEA.HI.X.SX32 R7, R14, R48, 0x1, P0 ;  /* 0x000000300e077211 */ /* 0x000fe200000f0eff */
[----:B------:R1:W4:Y:S01]  /*0470*/  LDG.E.U16 R30, [R4.64] ;  /* 0x0000000c041e7981 */ /* 0x000322000c1e1500 */
[----:B0-----:R-:W-:-:S02]  /*0480*/  LEA R8, P0, R15, R46, 0x1 ;  /* 0x0000002e0f087211 */ /* 0x001fc400078008ff */
[----:B-1----:R-:W-:Y:S01]  /*0490*/  LEA R12, R50, R18, 0x3 ;  /* 0x00000012320c7211 */ /* 0x002fe200078e18ff */
[----:B------:R0:W4:Y:S01]  /*04a0*/  LDG.E.U16 R31, [R6.64] ;  /* 0x0000000c061f7981 */ /* 0x000122000c1e1500 */
[----:B------:R-:W-:-:S03]  /*04b0*/  LEA R14, P1, R17, R46, 0x1 ;  /* 0x0000002e110e7211 */ /* 0x000fc600078208ff */
[C---:B------:R-:W-:Y:S01]  /*04c0*/  IMAD R13, R50.reuse, 0x8, R12 ;  /* 0x00000008320d7824 */ /* 0x040fe200078e020c */
[-C--:B------:R-:W-:Y:S02]  /*04d0*/  LEA.HI.X.SX32 R9, R15, R48.reuse, 0x1, P0 ;  /* 0x000000300f097211 */ /* 0x080fe400000f0eff */
[----:B------:R-:W-:Y:S01]  /*04e0*/  LEA.HI.X.SX32 R15, R17, R48, 0x1, P1 ;  /* 0x00000030110f7211 */ /* 0x000fe200008f0eff */
[----:B------:R-:W-:Y:S01]  /*04f0*/  IMAD R17, R50, 0x8, R13 ;  /* 0x0000000832117824 */ /* 0x000fe200078e020d */
[C---:B------:R-:W-:Y:S01]  /*0500*/  LEA R10, P0, R18.reuse, R46, 0x1 ;  /* 0x0000002e120a7211 */ /* 0x040fe200078008ff */
[----:B------:R1:W4:Y:S03]  /*0510*/  LDG.E.U16 R32, [R8.64] ;  /* 0x0000000c08207981 */ /* 0x000326000c1e1500 */
[----:B------:R-:W-:Y:S01]  /*0520*/  LEA.HI.X.SX32 R11, R18, R48, 0x1, P0 ;  /* 0x00000030120b7211 */ /* 0x000fe200000f0eff */
[----:B------:R0:W4:Y:S01]  /*0530*/  LDG.E.U16 R33, [R14.64] ;  /* 0x0000000c0e217981 */ /* 0x000122000c1e1500 */
[----:B------:R-:W-:-:S02]  /*0540*/  LEA R18, R50, R17, 0x3 ;  /* 0x0000001132127211 */ /* 0x000fc400078e18ff */
[C---:B------:R-:W-:Y:S01]  /*0550*/  LEA R4, P0, R12.reuse, R46, 0x1 ;  /* 0x0000002e0c047211 */ /* 0x040fe200078008ff */
[----:B------:R1:W4:Y:S03]  /*0560*/  LDG.E.U16 R34, [R10.64] ;  /* 0x0000000c0a227981 */ /* 0x000326000c1e1500 */
[----:B------:R-:W-:Y:S01]  /*0570*/  LEA.HI.X.SX32 R5, R12, R48, 0x1, P0 ;  /* 0x000000300c057211 */ /* 0x000fe200000f0eff */
[----:B0-----:R-:W-:Y:S01]  /*0580*/  IMAD R14, R50, 0x8, R18 ;  /* 0x00000008320e7824 */ /* 0x001fe200078e0212 */
[----:B------:R-:W-:-:S03]  /*0590*/  LEA R6, P0, R13, R46, 0x1 ;  /* 0x0000002e0d067211 */ /* 0x000fc600078008ff */
[----:B------:R0:W4:Y:S01]  /*05a0*/  LDG.E.U16 R35, [R4.64] ;  /* 0x0000000c04237981 */ /* 0x000122000c1e1500 */
[----:B------:R-:W-:Y:S01]  /*05b0*/  LEA R12, P1, R17, R46, 0x1 ;  /* 0x0000002e110c7211 */ /* 0x000fe200078208ff */
[----:B------:R-:W-:Y:S01]  /*05c0*/  IMAD R15, R50, 0x8, R14 ;  /* 0x00000008320f7824 */ /* 0x000fe200078e020e */
[----:B------:R-:W-:Y:S02]  /*05d0*/  LEA.HI.X.SX32 R7, R13, R48, 0x1, P0 ;  /* 0x000000300d077211 */ /* 0x000fe400000f0eff */
[----:B-1----:R-:W-:Y:S02]  /*05e0*/  LEA R8, P0, R18, R46, 0x1 ;  /* 0x0000002e12087211 */ /* 0x002fe400078008ff */
[-C--:B------:R-:W-:Y:S01]  /*05f0*/  LEA.HI.X.SX32 R13, R17, R48.reuse, 0x1, P1 ;  /* 0x00000030110d7211 */ /* 0x080fe200008f0eff */
[----:B------:R1:W4:Y:S01]  /*0600*/  LDG.E.U16 R36, [R6.64] ;  /* 0x0000000c06247981 */ /* 0x000322000c1e1500 */
[----:B------:R-:W-:Y:S02]  /*0610*/  LEA R17, R50, R15, 0x3 ;  /* 0x0000000f32117211 */ /* 0x000fe400078e18ff */
[----:B------:R-:W-:Y:S01]  /*0620*/  LEA.HI.X.SX32 R9, R18, R48, 0x1, P0 ;  /* 0x0000003012097211 */ /* 0x000fe200000f0eff */
[----:B------:R1:W4:Y:S01]  /*0630*/  LDG.E.U16 R37, [R12.64] ;  /* 0x0000000c0c257981 */ /* 0x000322000c1e1500 */
[----:B------:R-:W-:Y:S01]  /*0640*/  LEA R10, P0, R14, R46, 0x1 ;  /* 0x0000002e0e0a7211 */ /* 0x000fe200078008ff */
[----:B------:R-:W-:-:S02]  /*0650*/  IMAD R18, R50, 0x8, R17 ;  /* 0x0000000832127824 */ /* 0x000fc400078e0211 */
[----:B------:R1:W4:Y:S01]  /*0660*/  LDG.E.U16 R38, [R8.64] ;  /* 0x0000000c08267981 */ /* 0x000322000c1e1500 */
[----:B------:R-:W-:Y:S02]  /*0670*/  LEA.HI.X.SX32 R11, R14, R48, 0x1, P0 ;  /* 0x000000300e0b7211 */ /* 0x000fe400000f0eff */
[----:B0-----:R-:W-:Y:S01]  /*0680*/  LEA R4, P0, R15, R46, 0x1 ;  /* 0x0000002e0f047211 */ /* 0x001fe200078008ff */
[----:B-1----:R-:W-:-:S03]  /*0690*/  IMAD R12, R50, 0x8, R18 ;  /* 0x00000008320c7824 */ /* 0x002fc600078e0212 */
[----:B------:R-:W-:Y:S01]  /*06a0*/  LEA.HI.X.SX32 R5, R15, R48, 0x1, P0 ;  /* 0x000000300f057211 */ /* 0x000fe200000f0eff */
[----:B------:R0:W4:Y:S01]  /*06b0*/  LDG.E.U16 R39, [R10.64] ;  /* 0x0000000c0a277981 */ /* 0x000122000c1e1500 */
[-C--:B------:R-:W-:Y:S02]  /*06c0*/  LEA R6, P0, R18, R46.reuse, 0x1 ;  /* 0x0000002e12067211 */ /* 0x080fe400078008ff */
[C---:B------:R-:W-:Y:S01]  /*06d0*/  LEA R14, P1, R17.reuse, R46, 0x1 ;  /* 0x0000002e110e7211 */ /* 0x040fe200078208ff */
[----:B------:R1:W4:Y:S01]  /*06e0*/  LDG.E.U16 R40, [R4.64] ;  /* 0x0000000c04287981 */ /* 0x000322000c1e1500 */
[----:B------:R-:W-:Y:S02]  /*06f0*/  LEA R13, R50, R12, 0x3 ;  /* 0x0000000c320d7211 */ /* 0x000fe400078e18ff */
[-C--:B------:R-:W-:Y:S02]  /*0700*/  LEA.HI.X.SX32 R7, R18, R48.reuse, 0x1, P0 ;  /* 0x0000003012077211 */ /* 0x080fe400000f0eff */
[----:B------:R-:W-:Y:S01]  /*0710*/  LEA.HI.X.SX32 R15, R17, R48, 0x1, P1 ;  /* 0x00000030110f7211 */ /* 0x000fe200008f0eff */
[----:B------:R-:W-:Y:S01]  /*0720*/  IMAD R17, R50, 0x8, R13 ;  /* 0x0000000832117824 */ /* 0x000fe200078e020d */
[----:B------:R-:W-:Y:S01]  /*0730*/  LEA R8, P0, R12, R46, 0x1 ;  /* 0x0000002e0c087211 */ /* 0x000fe200078008ff */
[----:B------:R1:W4:Y:S02]  /*0740*/  LDG.E.U16 R42, [R6.64] ;  /* 0x0000000c062a7981 */ /* 0x000324000c1e1500 */
[----:B------:R-:W-:Y:S01]  /*0750*/  IMAD R18, R50, 0x8, R17 ;  /* 0x0000000832127824 */ /* 0x000fe200078e0211 */
[----:B------:R-:W-:Y:S01]  /*0760*/  LEA.HI.X.SX32 R9, R12, R48, 0x1, P0 ;  /* 0x000000300c097211 */ /* 0x000fe200000f0eff */
[----:B------:R1:W4:Y:S01]  /*0770*/  LDG.E.U16 R41, [R14.64] ;  /* 0x0000000c0e297981 */ /* 0x000322000c1e1500 */
[----:B0-----:R-:W-:-:S02]  /*0780*/  LEA R10, P0, R13, R46, 0x1 ;  /* 0x0000002e0d0a7211 */ /* 0x001fc400078008ff */
[----:B------:R-:W-:Y:S01]  /*0790*/  LEA R12, P1, R17, R46, 0x1 ;  /* 0x0000002e110c7211 */ /* 0x000fe200078208ff */
[----:B------:R0:W4:Y:S01]  /*07a0*/  LDG.E.U16 R43, [R8.64] ;  /* 0x0000000c082b7981 */ /* 0x000122000c1e1500 */
[----:B------:R-:W-:Y:S02]  /*07b0*/  LEA.HI.X.SX32 R11, R13, R48, 0x1, P0 ;  /* 0x000000300d0b7211 */ /* 0x000fe400000f0eff */
[----:B-1----:R-:W-:Y:S02]  /*07c0*/  LEA R4, P0, R18, R46, 0x1 ;  /* 0x0000002e12047211 */ /* 0x002fe400078008ff */
[----:B------:R-:W-:Y:S01]  /*07d0*/  LEA R14, R50, R18, 0x3 ;  /* 0x00000012320e7211 */ /* 0x000fe200078e18ff */
[----:B------:R1:W4:Y:S01]  /*07e0*/  LDG.E.U16 R44, [R10.64] ;  /* 0x0000000c0a2c7981 */ /* 0x000322000c1e1500 */
[----:B------:R-:W-:Y:S02]  /*07f0*/  LEA.HI.X.SX32 R5, R18, R48, 0x1, P0 ;  /* 0x0000003012057211 */ /* 0x000fe400000f0eff */
[----:B------:R-:W-:Y:S01]  /*0800*/  LEA R6, P0, R14, R46, 0x1 ;  /* 0x0000002e0e067211 */ /* 0x000fe200078008ff */
[----:B------:R-:W-:Y:S01]  /*0810*/  IMAD R15, R50, 0x8, R14 ;  /* 0x00000008320f7824 */ /* 0x000fe200078e020e */
[-C--:B------:R-:W-:Y:S01]  /*0820*/  LEA.HI.X.SX32 R13, R17, R48.reuse, 0x1, P1 ;  /* 0x00000030110d7211 */ /* 0x080fe200008f0eff */
[----:B------:R1:W4:Y:S01]  /*0830*/  LDG.E.U16 R45, [R4.64] ;  /* 0x0000000c042d7981 */ /* 0x000322000c1e1500 */
[----:B------:R-:W-:Y:S01]  /*0840*/  LEA.HI.X.SX32 R7, R14, R48, 0x1, P0 ;  /* 0x000000300e077211 */ /* 0x000fe200000f0eff */
[C---:B------:R-:W-:Y:S01]  /*0850*/  IMAD R17, R50.reuse, 0x8, R15 ;  /* 0x0000000832117824 */ /* 0x040fe200078e020f */
[----:B0-----:R-:W-:Y:S01]  /*0860*/  LEA R8, P0, R15, R46, 0x1 ;  /* 0x0000002e0f087211 */ /* 0x001fe200078008ff */
[----:B------:R0:W4:Y:S04]  /*0870*/  LDG.E.U16 R12, [R12.64] ;  /* 0x0000000c0c0c7981 */ /* 0x000128000c1e1500 */
[----:B------:R0:W4:Y:S01]  /*0880*/  LDG.E.U16 R7, [R6.64] ;  /* 0x0000000c06077981 */ /* 0x000122000c1e1500 */
[----:B------:R-:W-:-:S02]  /*0890*/  LEA R18, R50, R17, 0x3 ;  /* 0x0000001132127211 */ /* 0x000fc400078e18ff */
[----:B------:R-:W-:Y:S02]  /*08a0*/  LEA R14, P1, R17, R46, 0x1 ;  /* 0x0000002e110e7211 */ /* 0x000fe400078208ff */
[----:B------:R-:W-:Y:S02]  /*08b0*/  LEA.HI.X.SX32 R9, R15, R48, 0x1, P0 ;  /* 0x000000300f097211 */ /* 0x000fe400000f0eff */
[C---:B-1----:R-:W-:Y:S02]  /*08c0*/  LEA R10, P0, R18.reuse, R46, 0x1 ;  /* 0x0000002e120a7211 */ /* 0x042fe400078008ff */
[-C--:B------:R-:W-:Y:S01]  /*08d0*/  LEA.HI.X.SX32 R15, R17, R48.reuse, 0x1, P1 ;  /* 0x00000030110f7211 */ /* 0x080fe200008f0eff */
[----:B0-----:R0:W4:Y:S01]  /*08e0*/  LDG.E.U16 R13, [R8.64] ;  /* 0x0000000c080d7981 */ /* 0x001122000c1e1500 */
[----:B------:R-:W-:-:S03]  /*08f0*/  LEA.HI.X.SX32 R11, R18, R48, 0x1, P0 ;  /* 0x00000030120b7211 */ /* 0x000fc600000f0eff */
[----:B------:R-:W4:Y:S04]  /*0900*/  LDG.E.U16 R14, [R14.64] ;  /* 0x0000000c0e0e7981 */ /* 0x000f28000c1e1500 */
[----:B------:R1:W4:Y:S01]  /*0910*/  LDG.E.U16 R11, [R10.64] ;  /* 0x0000000c0a0b7981 */ /* 0x000322000c1e1500 */
[----:B------:R-:W-:-:S04]  /*0920*/  LOP3.LUT R46, R0, 0xc0, RZ, 0xc0, !PT ;  /* 0x000000c0002e7812 */ /* 0x000fc800078ec0ff */
[----:B------:R-:W0:Y:S01]  /*0930*/  R2UR UR7, R46 ;  /* 0x000000002e0773c2 */ /* 0x000e2200000e0000 */
[----:B------:R-:W-:-:S05]  /*0940*/  LOP3.LUT R4, R0, 0xff, RZ, 0xc0, !PT ;  /* 0x000000ff00047812 */ /* 0x000fca00078ec0ff */
[----:B------:R-:W-:Y:S02]  /*0950*/  IMAD.SHL.U32 R5, R4, 0x2, RZ ;  /* 0x0000000204057824 */ /* 0x000fe400078e00ff */
[----:B------:R-:W-:Y:S01]  /*0960*/  IMAD.MOV.U32 R17, RZ, RZ, c[0x0][0x1d0] ;  /* 0x00007400ff117624 */ /* 0x000fe200078e00ff */
[----:B0-----:R-:W-:-:S06]  /*0970*/  USHF.R.U32.HI UR4, URZ, 0x2, UR7 ;  /* 0x000000023f047899 */ /* 0x001fcc0008011607 */
[----:B------:R-:W-:Y:S02]  /*0980*/  LOP3.LUT R18, R5, UR4, RZ, 0x3c, !PT ;  /* 0x0000000405127c12 */ /* 0x000fe4000f8e3cff */
[----:B------:R-:W-:Y:S02]  /*0990*/  ISETP.GE.AND P0, PT, R17, 0x1, PT ;  /* 0x000000011100780c */ /* 0x000fe40003f06270 */
[----:B------:R-:W-:Y:S01]  /*09a0*/  LOP3.LUT R6, R0, 0xe0, RZ, 0xc0, !PT ;  /* 0x000000e000067812 */ /* 0x000fe200078ec0ff */
[----:B------:R-:W-:-:S03]  /*09b0*/  IMAD.MOV.U32 R112, RZ, RZ, -0x800000 ;  /* 0xff800000ff707424 */ /* 0x000fc600078e00ff */
[----:B------:R0:W2:Y:S01]  /*09c0*/  R2UR UR11, R6 ;  /* 0x00000000060b73c2 */ /* 0x0000a200000e0000 */
[----:B------:R-:W-:Y:S01]  /*09d0*/  MOV R9, 0x3f800000 ;  /* 0x3f80000000097802 */ /* 0x000fe20000000f00 */
[----:B------:R-:W-:Y:S01]  /*09e0*/  IMAD.MOV.U32 R114, RZ, RZ, -0x800000 ;  /* 0xff800000ff727424 */ /* 0x000fe200078e00ff */
[----:B------:R-:W-:Y:S01]  /*09f0*/  MOV R113, 0xff800000 ;  /* 0xff80000000717802 */ /* 0x000fe20000000f00 */
[----:B------:R-:W-:Y:S01]  /*0a00*/  IMAD.MOV.U32 R8, RZ, RZ, 0x3f800000 ;  /* 0x3f800000ff087424 */ /* 0x000fe200078e00ff */
[----:B------:R-:W-:Y:S01]  /*0a10*/  CS2R R84, SRZ ;  /* 0x0000000000547805 */ /* 0x000fe2000001ff00 */
[----:B-1----:R-:W-:Y:S01]  /*0a20*/  IMAD.MOV.U32 R10, RZ, RZ, 0x3f800000 ;  /* 0x3f800000ff0a7424 */ /* 0x002fe200078e00ff */
[----:B------:R-:W-:Y:S01]  /*0a30*/  CS2R R86, SRZ ;  /* 0x0000000000567805 */ /* 0x000fe2000001ff00 */
[----:B0-----:R-:W-:Y:S01]  /*0a40*/  MOV R6, 0x3f800000 ;  /* 0x3f80000000067802 */ /* 0x001fe20000000f00 */
[----:B------:R-:W-:Y:S01]  /*0a50*/  CS2R R80, SRZ ;  /* 0x0000000000507805 */ /* 0x000fe2000001ff00 */
        /* <DEDUP_REMOVED lines=13> */
[----:B--2---:R-:W-:Y:S04]  /*0b30*/  STS.U16 [R18], R19 ;  /* 0x0000001312007388 */ /* 0x004fe80000000400 */
[----:B---3--:R-:W-:Y:S04]  /*0b40*/  STS.U16 [R18+0x200], R20 ;  /* 0x0002001412007388 */ /* 0x008fe80000000400 */
[----:B-----5:R-:W-:Y:S04]  /*0b50*/  STS.U16 [R18+0x400], R21 ;  /* 0x0004001512007388 */ /* 0x020fe80000000400 */
[----:B------:R-:W-:Y:S04]  /*0b60*/  STS.U16 [R18+0x600], R22 ;  /* 0x0006001612007388 */ /* 0x000fe80000000400 */
[----:B----4-:R-:W-:Y:S04]  /*0b70*/  STS.U16 [R18+0x800], R23 ;  /* 0x0008001712007388 */ /* 0x010fe80000000400 */
[----:B------:R-:W-:Y:S04]  /*0b80*/  STS.U16 [R18+0xa00], R24 ;  /* 0x000a001812007388 */ /* 0x000fe80000000400 */
        /* <DEDUP_REMOVED lines=21> */
[----:B------:R0:W-:Y:S04]  /*0ce0*/  STS.U16 [R18+0x2400], R37 ;  /* 0x0024002512007388 */ /* 0x0001e80000000400 */
[----:B------:R1:W-:Y:S04]  /*0cf0*/  STS.U16 [R18+0x3400], R12 ;  /* 0x0034000c12007388 */ /* 0x0003e80000000400 */
[----:B------:R2:W-:Y:S01]  /*0d00*/  STS.U16 [R18+0x3c00], R14 ;  /* 0x003c000e12007388 */ /* 0x0005e20000000400 */
[----:B0-----:R-:W-:-:S03]  /*0d10*/  IMAD.MOV.U32 R37, RZ, RZ, -0x800000 ;  /* 0xff800000ff257424 */ /* 0x001fc600078e00ff */
[----:B------:R0:W-:Y:S01]  /*0d20*/  STS.U16 [R18+0x3a00], R13 ;  /* 0x003a000d12007388 */ /* 0x0001e20000000400 */
[----:B-1----:R-:W-:Y:S02]  /*0d30*/  SHF.L.U32 R12, R0, 0x5, RZ ;  /* 0x00000005000c7819 */ /* 0x002fe400000006ff */
[----:B--2---:R-:W-:Y:S01]  /*0d40*/  SHF.R.S32.HI R14, RZ, 0x4, R0 ;  /* 0x00000004ff0e7819 */ /* 0x004fe20000011400 */
[----:B------:R1:W-:Y:S01]  /*0d50*/  STS.U16 [R18+0x3e00], R11 ;  /* 0x003e000b12007388 */ /* 0x0003e20000000400 */
[----:B0-----:R-:W-:Y:S02]  /*0d60*/  IMAD R13, R16, c[0x0][0x1c8], RZ ;  /* 0x00007200100d7a24 */ /* 0x001fe400078e02ff */
[----:B------:R-:W-:Y:S01]  /*0d70*/  SGXT R14, R14, 0x1 ;  /* 0x000000010e0e781a */ /* 0x000fe20000000200 */
[----:B-1----:R-:W-:Y:S01]  /*0d80*/  IMAD.SHL.U32 R11, R0, 0x8, RZ ;  /* 0x00000008000b7824 */ /* 0x002fe200078e00ff */
[----:B------:R-:W-:Y:S05]  /*0d90*/  @!P0 BRA `(.L_x_0) ;  /* 0x0000258000008947 */ /* 0x000fea0003800000 */
[----:B------:R-:W-:Y:S01]  /*0da0*/  IMAD R6, R2, c[0x0][0x1a0], RZ ;  /* 0x0000680002067a24 */ /* 0x000fe200078e02ff */
[----:B------:R-:W-:Y:S01]  /*0db0*/  LOP3.LUT R9, R0, 0xf, RZ, 0xc0, !PT ;  /* 0x0000000f00097812 */ /* 0x000fe200078ec0ff */
[----:B------:R-:W-:Y:S01]  /*0dc0*/  IMAD R8, R4, c[0x0][0x1a8], RZ ;  /* 0x00006a0004087a24 */ /* 0x000fe200078e02ff */
[----:B------:R-:W-:Y:S01]  /*0dd0*/  LOP3.LUT R16, R0, 0x7, RZ, 0xc0, !PT ;  /* 0x0000000700107812 */ /* 0x000fe200078ec0ff */
[----:B------:R-:W-:Y:S01]  /*0de0*/  IMAD.SHL.U32 R156, R6, 0x2, RZ ;  /* 0x00000002069c7824 */ /* 0x000fe200078e00ff */
[----:B------:R-:W-:Y:S01]  /*0df0*/  LOP3.LUT R17, R11, 0x30, RZ, 0xc0, !PT ;  /* 0x000000300b117812 */ /* 0x000fe200078ec0ff */
[----:B------:R-:W-:Y:S01]  /*0e00*/  IMAD.SHL.U32 R157, R8, 0x2, RZ ;  /* 0x00000002089d7824 */ /* 0x000fe200078e00ff */
[----:B------:R-:W-:Y:S01]  /*0e10*/  LOP3.LUT R19, R0, 0x20, RZ, 0xc0, !PT ;  /* 0x0000002000137812 */ /* 0x000fe200078ec0ff */
[----:B------:R-:W-:Y:S01]  /*0e20*/  IMAD R7, R2, c[0x0][0x1b0], RZ ;  /* 0x00006c0002077a24 */ /* 0x000fe200078e02ff */
[----:B------:R-:W-:Y:S01]  /*0e30*/  SHF.L.U32 R31, R0, 0x1, RZ ;  /* 0x00000001001f7819 */ /* 0x000fe200000006ff */
[----:B------:R-:W-:Y:S01]  /*0e40*/  IMAD R10, R9, c[0x0][0x1b4], RZ ;  /* 0x00006d00090a7a24 */ /* 0x000fe200078e02ff */
[----:B------:R-:W-:Y:S01]  /*0e50*/  IADD3 R156, P0, P1, R157, c[0x0][0x168], R156 ;  /* 0x00005a009d9c7a10 */ /* 0x000fe2000791e09c */
[----:B------:R-:W-:Y:S01]  /*0e60*/  IMAD.HI R6, R6, 0x2, RZ ;  /* 0x0000000206067827 */ /* 0x000fe200078e02ff */
[----:B------:R-:W-:Y:S01]  /*0e70*/  LEA R21, R16, R19, 0x2 ;  /* 0x0000001310157211 */ /* 0x000fe200078e10ff */
[----:B------:R-:W-:Y:S01]  /*0e80*/  CS2R R84, SRZ ;  /* 0x0000000000547805 */ /* 0x000fe2000001ff00 */
[----:B------:R-:W-:Y:S01]  /*0e90*/  SHF.R.S32.HI R20, RZ, 0x2, R0 ;  /* 0x00000002ff147819 */ /* 0x000fe20000011400 */
[----:B------:R-:W-:Y:S01]  /*0ea0*/  IMAD.HI R9, R8, 0x2, RZ ;  /* 0x0000000208097827 */ /* 0x000fe200078e02ff */
[----:B------:R-:W-:Y:S01]  /*0eb0*/  SHF.R.U32.HI R19, RZ, 0x1, R19 ;  /* 0x00000001ff137819 */ /* 0x000fe20000011613 */
[----:B------:R-:W-:Y:S01]  /*0ec0*/  CS2R R86, SRZ ;  /* 0x0000000000567805 */ /* 0x000fe2000001ff00 */
[----:B------:R-:W-:Y:S01]  /*0ed0*/  SGXT R20, R20, 0x1 ;  /* 0x000000011414781a */ /* 0x000fe20000000200 */
[----:B------:R-:W-:Y:S01]  /*0ee0*/  IMAD.SHL.U32 R8, R7, 0x2, RZ ;  /* 0x0000000207087824 */ /* 0x000fe200078e00ff */
[----:B------:R-:W-:Y:S01]  /*0ef0*/  IADD3.X R157, R9, c[0x0][0x16c], R6, P0, P1 ;  /* 0x00005b00099d7a10 */ /* 0x000fe200007e2406 */
[----:B------:R-:W-:Y:S01]  /*0f00*/  IMAD.SHL.U32 R15, R10, 0x2, RZ ;  /* 0x000000020a0f7824 */ /* 0x000fe200078e00ff */
[----:B------:R-:W-:Y:S01]  /*0f10*/  LOP3.LUT R9, R11, 0x60, RZ, 0xc0, !PT ;  /* 0x000000600b097812 */ /* 0x000fe200078ec0ff */
[C---:B------:R-:W-:Y:S01]  /*0f20*/  IMAD.SHL.U32 R18, R16.reuse, 0x10, RZ ;  /* 0x0000001010127824 */ /* 0x040fe200078e00ff */
[----:B------:R-:W-:Y:S01]  /*0f30*/  SHF.R.U32.HI R6, RZ, 0x4, R0 ;  /* 0x00000004ff067819 */ /* 0x000fe20000011600 */
[----:B------:R-:W-:Y:S01]  /*0f40*/  IMAD R16, R16, 0x40, R17 ;  /* 0x0000004010107824 */ /* 0x000fe200078e0211 */
[----:B------:R-:W-:Y:S01]  /*0f50*/  IADD3 R109, P1, P2, R15, c[0x0][0x170], R8 ;  /* 0x00005c000f6d7a10 */ /* 0x000fe20007a3e008 */
[----:B------:R-:W-:Y:S01]  /*0f60*/  IMAD.HI R7, R7, 0x2, RZ ;  /* 0x0000000207077827 */ /* 0x000fe200078e02ff */
[----:B------:R-:W-:Y:S01]  /*0f70*/  LOP3.LUT R18, R18, 0x30, R31, 0x78, !PT ;  /* 0x0000003012127812 */ /* 0x000fe200078e781f */
[----:B------:R-:W-:Y:S01]  /*0f80*/  CS2R R80, SRZ ;  /* 0x0000000000507805 */ /* 0x000fe2000001ff00 */
[----:B------:R-:W-:Y:S01]  /*0f90*/  LOP3.LUT P0, R8, R0, 0x3, RZ, 0xc0, !PT ;  /* 0x0000000300087812 */ /* 0x000fe2000780c0ff */
[----:B------:R-:W-:Y:S01]  /*0fa0*/  IMAD.HI R10, R10, 0x2, RZ ;  /* 0x000000020a0a7827 */ /* 0x000fe200078e02ff */
[----:B------:R-:W-:Y:S01]  /*0fb0*/  LOP3.LUT R17, R0, 0x10, RZ, 0xc0, !PT ;  /* 0x0000001000117812 */ /* 0x000fe200078ec0ff */
[----:B------:R-:W-:Y:S01]  /*0fc0*/  CS2R R82, SRZ ;  /* 0x0000000000527805 */ /* 0x000fe2000001ff00 */
[----:B------:R-:W-:Y:S01]  /*0fd0*/  LEA R15, R21, R18, 0x7 ;  /* 0x00000012150f7211 */ /* 0x000fe200078e38ff */
[----:B------:R-:W-:Y:S01]  /*0fe0*/  IMAD R18, R8, 0x4, R9 ;  /* 0x0000000408127824 */ /* 0x000fe200078e0209 */
[----:B------:R-:W-:Y:S01]  /*0ff0*/  SGXT.U32 R6, R6, 0x4 ;  /* 0x000000040606781a */ /* 0x000fe20000000000 */
[----:B------:R-:W-:Y:S01]  /*1000*/  IMAD R9, R17, 0x4, R8 ;  /* 0x0000000411097824 */ /* 0x000fe200078e0208 */
[----:B------:R-:W-:Y:S01]  /*1010*/  LOP3.LUT R28, R20, 0x90, RZ, 0xc0, !PT ;  /* 0x00000090141c7812 */ /* 0x000fe200078ec0ff */
[----:B------:R-:W-:Y:S01]  /*1020*/  IMAD.MOV.U32 R36, RZ, RZ, -0x800000 ;  /* 0xff800000ff247424 */ /* 0x000fe200078e00ff */
[----:B------:R-:W-:Y:S01]  /*1030*/  LOP3.LUT R19, R19, 0x90, R14, 0x78, !PT ;  /* 0x0000009013137812 */ /* 0x000fe200078e780e */
[----:B------:R-:W-:Y:S01]  /*1040*/  IMAD.MOV.U32 R33, RZ, RZ, -0x800000 ;  /* 0xff800000ff217424 */ /* 0x000fe200078e00ff */
[----:B------:R-:W-:Y:S01]  /*1050*/  IADD3.X R25, R10, c[0x0][0x174], R7, P1, P2 ;  /* 0x00005d000a197a10 */ /* 0x000fe20000fe4407 */
[----:B------:R-:W-:Y:S01]  /*1060*/  IMAD R10, R6, c[0x0][0x1b8], RZ ;  /* 0x00006e00060a7a24 */ /* 0x000fe200078e02ff */
[----:B------:R-:W-:Y:S01]  /*1070*/  MOV R27, c[0x0][0x1b8] ;  /* 0x00006e00001b7a02 */ /* 0x000fe20000000f00 */
[----:B------:R-:W-:Y:S01]  /*1080*/  CS2R R76, SRZ ;  /* 0x00000000004c7805 */ /* 0x000fe2000001ff00 */
[----:B------:R-:W-:Y:S01]  /*1090*/  LEA R20, R9, UR11, 0x2 ;  /* 0x0000000b09147c11 */ /* 0x000fe2000f8e10ff */
[----:B------:R-:W-:Y:S01]  /*10a0*/  CS2R R78, SRZ ;  /* 0x00000000004e7805 */ /* 0x000fe2000001ff00 */
[--C-:B------:R-:W-:Y:S01]  /*10b0*/  LOP3.LUT R9, R28, 0x10, R31.reuse, 0x78, !PT ;  /* 0x000000101c097812 */ /* 0x100fe200078e781f */
[----:B------:R-:W-:Y:S01]  /*10c0*/  CS2R R88, SRZ ;  /* 0x0000000000587805 */ /* 0x000fe2000001ff00 */
[----:B------:R-:W-:Y:S01]  /*10d0*/  LOP3.LUT R8, R16, 0x10, R31, 0x78, !PT ;  /* 0x0000001010087812 */ /* 0x000fe200078e781f */
[----:B------:R-:W-:Y:S01]  /*10e0*/  CS2R R90, SRZ ;  /* 0x00000000005a7805 */ /* 0x000fe2000001ff00 */
[C---:B------:R-:W-:Y:S01]  /*10f0*/  LEA.HI R6, R0.reuse, 0x30, RZ, 0x1c ;  /* 0x0000003000067811 */ /* 0x040fe200078fe0ff */
[----:B------:R-:W-:Y:S01]  /*1100*/  CS2R R72, SRZ ;  /* 0x0000000000487805 */ /* 0x000fe2000001ff00 */
[----:B------:R-:W-:Y:S01]  /*1110*/  IADD3 R16, R19, R18, RZ ;  /* 0x0000001213107210 */ /* 0x000fe20007ffe0ff */
[C---:B------:R-:W-:Y:S01]  /*1120*/  IMAD R19, R27.reuse, 0x10, R10 ;  /* 0x000000101b137824 */ /* 0x040fe200078e020a */
[----:B------:R-:W-:Y:S01]  /*1130*/  LEA.HI R7, R0, 0x70, RZ, 0x1c ;  /* 0x0000007000077811 */ /* 0x000fe200078fe0ff */
[----:B------:R-:W-:Y:S01]  /*1140*/  IMAD.U32 R18, R20, 0x8, R9 ;  /* 0x0000000814127824 */ /* 0x000fe200078e0009 */
[----:B------:R-:W-:Y:S01]  /*1150*/  LEA.HI R9, R0, 0xf0, RZ, 0x1c ;  /* 0x000000f000097811 */ /* 0x000fe200078fe0ff */
[----:B------:R-:W-:Y:S01]  /*1160*/  IMAD R20, R6, c[0x0][0x1b8], RZ ;  /* 0x00006e0006147a24 */ /* 0x000fe200078e02ff */
[-C--:B------:R-:W-:Y:S01]  /*1170*/  LEA R124, P1, R10, R109.reuse, 0x1 ;  /* 0x0000006d0a7c7211 */ /* 0x080fe200078208ff */
[----:B------:R-:W-:Y:S01]  /*1180*/  IMAD R6, R27, 0x10, R19 ;  /* 0x000000101b067824 */ /* 0x000fe200078e0213 */
[----:B------:R-:W-:Y:S01]  /*1190*/  LEA R122, P2, R19, R109, 0x1 ;  /* 0x0000006d137a7211 */ /* 0x000fe200078408ff */
[----:B------:R-:W-:Y:S01]  /*11a0*/  IMAD R17, R17, 0x20, R8 ;  /* 0x0000002011117824 */ /* 0x000fe200078e0208 */
[----:B------:R-:W-:Y:S01]  /*11b0*/  LEA.HI R8, R0, 0xb0, RZ, 0x1c ;  /* 0x000000b000087811 */ /* 0x000fe200078fe0ff */
[----:B------:R-:W-:Y:S01]  /*11c0*/  IMAD R21, R7, c[0x0][0x1b8], RZ ;  /* 0x00006e0007157a24 */ /* 0x000fe200078e02ff */
[----:B------:R-:W-:Y:S01]  /*11d0*/  LEA R7, R27, R6, 0x5 ;  /* 0x000000061b077211 */ /* 0x000fe200078e28ff */
[----:B------:R-:W-:Y:S01]  /*11e0*/  IMAD R23, R9, c[0x0][0x1b8], RZ ;  /* 0x00006e0009177a24 */ /* 0x000fe200078e02ff */
[----:B------:R-:W-:Y:S01]  /*11f0*/  LEA.HI.X.SX32 R125, R10, R25, 0x1, P1 ;  /* 0x000000190a7d7211 */ /* 0x000fe200008f0eff */
[----:B------:R-:W-:Y:S01]  /*1200*/  IMAD R22, R8, c[0x0][0x1b8], RZ ;  /* 0x00006e0008167a24 */ /* 0x000fe200078e02ff */
[C---:B------:R-:W-:Y:S01]  /*1210*/  LEA R110, P3, R20.reuse, R109, 0x1 ;  /* 0x0000006d146e7211 */ /* 0x040fe200078608ff */
[----:B------:R-:W-:Y:S01]  /*1220*/  IMAD R8, R27, 0x10, R7 ;  /* 0x000000101b087824 */ /* 0x000fe200078e0207 */
[-C--:B------:R-:W-:Y:S01]  /*1230*/  LEA.HI.X.SX32 R123, R19, R25.reuse, 0x1, P2 ;  /* 0x00000019137b7211 */ /* 0x080fe200010f0eff */
[----:B------:R-:W-:Y:S01]  /*1240*/  CS2R R74, SRZ ;  /* 0x00000000004a7805 */ /* 0x000fe2000001ff00 */
[----:B------:R-:W-:Y:S01]  /*1250*/  LEA.HI.X.SX32 R111, R20, R25, 0x1, P3 ;  /* 0x00000019146f7211 */ /* 0x000fe200018f0eff */
[----:B------:R-:W-:Y:S01]  /*1260*/  IMAD R9, R27, 0x10, R8 ;  /* 0x000000101b097824 */ /* 0x000fe200078e0208 */
[CC--:B------:R-:W-:Y:S01]  /*1270*/  LEA R120, P1, R6.reuse, R109.reuse, 0x1 ;  /* 0x0000006d06787211 */ /* 0x0c0fe200078208ff */
[----:B------:R-:W-:Y:S01]  /*1280*/  CS2R R60, SRZ ;  /* 0x00000000003c7805 */ /* 0x000fe2000001ff00 */
[----:B------:R-:W-:Y:S01]  /*1290*/  LEA R44, P2, R7, R109, 0x1 ;  /* 0x0000006d072c7211 */ /* 0x000fe200078408ff */
[----:B------:R-:W-:Y:S01]  /*12a0*/  CS2R R62, SRZ ;  /* 0x00000000003e7805 */ /* 0x000fe2000001ff00 */
[C---:B------:R-:W-:Y:S01]  /*12b0*/  LEA R10, R27.reuse, R9, 0x5 ;  /* 0x000000091b0a7211 */ /* 0x040fe200078e28ff */
[----:B------:R-:W-:Y:S01]  /*12c0*/  CS2R R64, SRZ ;  /* 0x0000000000407805 */ /* 0x000fe2000001ff00 */
[----:B------:R-:W-:Y:S01]  /*12d0*/  LEA.HI.X.SX32 R121, R6, R25, 0x1, P1 ;  /* 0x0000001906797211 */ /* 0x000fe200008f0eff */
[----:B------:R-:W-:Y:S01]  /*12e0*/  CS2R R66, SRZ ;  /* 0x0000000000427805 */ /* 0x000fe2000001ff00 */
[C---:B------:R-:W-:Y:S01]  /*12f0*/  LEA R46, P3, R8.reuse, R109, 0x1 ;  /* 0x0000006d082e7211 */ /* 0x040fe200078608ff */
[----:B------:R-:W-:Y:S01]  /*1300*/  IMAD R19, R27, 0x10, R10 ;  /* 0x000000101b137824 */ /* 0x000fe200078e020a */
[-C--:B------:R-:W-:Y:S01]  /*1310*/  LEA.HI.X.SX32 R45, R7, R25.reuse, 0x1, P2 ;  /* 0x00000019072d7211 */ /* 0x080fe200010f0eff */
[----:B------:R-:W-:Y:S01]  /*1320*/  CS2R R68, SRZ ;  /* 0x0000000000447805 */ /* 0x000fe2000001ff00 */
[----:B------:R-:W-:Y:S01]  /*1330*/  LEA.HI.X.SX32 R47, R8, R25, 0x1, P3 ;  /* 0x00000019082f7211 */ /* 0x000fe200018f0eff */
[----:B------:R-:W-:Y:S01]  /*1340*/  IMAD R20, R27, 0x10, R19 ;  /* 0x000000101b147824 */ /* 0x000fe200078e0213 */
[-C--:B------:R-:W-:Y:S01]  /*1350*/  LEA R52, P3, R19, R109.reuse, 0x1 ;  /* 0x0000006d13347211 */ /* 0x080fe200078608ff */
[----:B------:R-:W-:Y:S01]  /*1360*/  CS2R R70, SRZ ;  /* 0x0000000000467805 */ /* 0x000fe2000001ff00 */
[-C--:B------:R-:W-:Y:S01]  /*1370*/  LEA R38, P4, R21, R109.reuse, 0x1 ;  /* 0x0000006d15267211 */ /* 0x080fe200078808ff */
[----:B------:R-:W-:Y:S01]  /*1380*/  UMOV UR4, URZ ;  /* 0x0000003f00047c82 */ /* 0x000fe20008000000 */
[----:B------:R-:W-:Y:S01]  /*1390*/  LEA R6, R27, R20, 0x5 ;  /* 0x000000141b067211 */ /* 0x000fe200078e28ff */
[----:B------:R-:W-:Y:S01]  /*13a0*/  UMOV UR5, URZ ;  /* 0x0000003f00057c82 */ /* 0x000fe20008000000 */
[----:B------:R-:W-:Y:S01]  /*13b0*/  MOV R119, c[0x0][0x1a4] ;  /* 0x0000690000777a02 */ /* 0x000fe20000000f00 */
[----:B------:R-:W-:Y:S01]  /*13c0*/  UMOV UR6, URZ ;  /* 0x0000003f00067c82 */ /* 0x000fe20008000000 */
[-C--:B------:R-:W-:Y:S01]  /*13d0*/  LEA R48, P1, R9, R109.reuse, 0x1 ;  /* 0x0000006d09307211 */ /* 0x080fe200078208ff */
[----:B------:R-:W-:Y:S01]  /*13e0*/  IMAD R7, R27, 0x10, R6 ;  /* 0x000000101b077824 */ /* 0x000fe200078e0206 */
[----:B------:R-:W-:Y:S01]  /*13f0*/  LEA R50, P2, R10, R109, 0x1 ;  /* 0x0000006d0a327211 */ /* 0x000fe200078408ff */
[----:B------:R-:W-:Y:S01]  /*1400*/  IMAD R139, R119, 0x12, RZ ;  /* 0x00000012778b7824 */ /* 0x000fe200078e02ff */
[-C--:B------:R-:W-:Y:S01]  /*1410*/  LEA.HI.X.SX32 R53, R19, R25.reuse, 0x1, P3 ;  /* 0x0000001913357211 */ /* 0x080fe200018f0eff */
[----:B------:R-:W-:Y:S01]  /*1420*/  IMAD R8, R27, 0x10, R7 ;  /* 0x000000101b087824 */ /* 0x000fe200078e0207 */
[----:B------:R-:W-:Y:S01]  /*1430*/  LEA.HI.X.SX32 R39, R21, R25, 0x1, P4 ;  /* 0x0000001915277211 */ /* 0x000fe200020f0eff */
[----:B------:R-:W-:Y:S01]  /*1440*/  IMAD R101, R119, 0xa, RZ ;  /* 0x0000000a77657824 */ /* 0x000fe200078e02ff */
[-C--:B------:R-:W-:Y:S01]  /*1450*/  LEA R58, P3, R7, R109.reuse, 0x1 ;  /* 0x0000006d073a7211 */ /* 0x080fe200078608ff */
[C---:B------:R-:W-:Y:S01]  /*1460*/  IMAD R137, R119.reuse, 0x14, RZ ;  /* 0x0000001477897824 */ /* 0x040fe200078e02ff */
[-C--:B------:R-:W-:Y:S01]  /*1470*/  LEA R40, P5, R22, R109.reuse, 0x1 ;  /* 0x0000006d16287211 */ /* 0x080fe200078a08ff */
[----:B------:R-:W-:Y:S01]  /*1480*/  IMAD R99, R119, 0x9, RZ ;  /* 0x0000000977637824 */ /* 0x000fe200078e02ff */
[-C--:B------:R-:W-:Y:S01]  /*1490*/  LEA R42, P6, R23, R109.reuse, 0x1 ;  /* 0x0000006d172a7211 */ /* 0x080fe200078c08ff */
[C---:B------:R-:W-:Y:S01]  /*14a0*/  IMAD R37, R119.reuse, 0x5, RZ ;  /* 0x0000000577257824 */ /* 0x040fe200078e02ff */
[----:B------:R-:W-:Y:S01]  /*14b0*/  LEA R108, P4, R8, R109, 0x1 ;  /* 0x0000006d086c7211 */ /* 0x000fe200078808ff */
[----:B------:R-:W-:Y:S01]  /*14c0*/  IMAD R135, R119, 0x16, RZ ;  /* 0x0000001677877824 */ /* 0x000fe200078e02ff */
[-C--:B------:R-:W-:Y:S01]  /*14d0*/  LEA.HI.X.SX32 R49, R9, R25.reuse, 0x1, P1 ;  /* 0x0000001909317211 */ /* 0x080fe200008f0eff */
[C---:B------:R-:W-:Y:S01]  /*14e0*/  IMAD R93, R119.reuse, 0x6, RZ ;  /* 0x00000006775d7824 */ /* 0x040fe200078e02ff */
[----:B------:R-:W-:Y:S01]  /*14f0*/  LEA.HI.X.SX32 R51, R10, R25, 0x1, P2 ;  /* 0x000000190a337211 */ /* 0x000fe200010f0eff */
[C---:B------:R-:W-:Y:S01]  /*1500*/  IMAD R105, R119.reuse, 0xc, RZ ;  /* 0x0000000c77697824 */ /* 0x040fe200078e02ff */
[-C--:B------:R-:W-:Y:S01]  /*1510*/  LEA R54, P1, R20, R109.reuse, 0x1 ;  /* 0x0000006d14367211 */ /* 0x080fe200078208ff */
[C---:B------:R-:W-:Y:S01]  /*1520*/  IMAD R133, R119.reuse, 0x18, RZ ;  /* 0x0000001877857824 */ /* 0x040fe200078e02ff */
[----:B------:R-:W-:Y:S01]  /*1530*/  LEA R56, P2, R6, R109, 0x1 ;  /* 0x0000006d06387211 */ /* 0x000fe200078408ff */
[----:B------:R-:W-:Y:S01]  /*1540*/  IMAD R103, R119, 0xb, RZ ;  /* 0x0000000b77677824 */ /* 0x000fe200078e02ff */
[-C--:B------:R-:W-:Y:S01]  /*1550*/  LEA.HI.X.SX32 R59, R7, R25.reuse, 0x1, P3 ;  /* 0x00000019073b7211 */ /* 0x080fe200018f0eff */
[C---:B------:R-:W-:Y:S01]  /*1560*/  IMAD R131, R119.reuse, 0x1a, RZ ;  /* 0x0000001a77837824 */ /* 0x040fe200078e02ff */
[-C--:B------:R-:W-:Y:S01]  /*1570*/  LEA.HI.X.SX32 R41, R22, R25.reuse, 0x1, P5 ;  /* 0x0000001916297211 */ /* 0x080fe200028f0eff */
[----:B------:R-:W-:Y:S01]  /*1580*/  IMAD R113, R119, 0xe, RZ ;  /* 0x0000000e77717824 */ /* 0x000fe200078e02ff */
[-C--:B------:R-:W-:Y:S01]  /*1590*/  LEA.HI.X.SX32 R43, R23, R25.reuse, 0x1, P6 ;  /* 0x00000019172b7211 */ /* 0x080fe200030f0eff */
[C---:B------:R-:W-:Y:S01]  /*15a0*/  IMAD R129, R119.reuse, 0x1c, RZ ;  /* 0x0000001c77817824 */ /* 0x040fe200078e02ff */
[----:B------:R-:W-:Y:S01]  /*15b0*/  LEA.HI.X.SX32 R109, R8, R25, 0x1, P4 ;  /* 0x00000019086d7211 */ /* 0x000fe200020f0eff */
[C---:B------:R-:W-:Y:S01]  /*15c0*/  IMAD.SHL.U32 R27, R119.reuse, 0x2, RZ ;  /* 0x00000002771b7824 */ /* 0x040fe200078e00ff */
[--C-:B------:R-:W-:Y:S01]  /*15d0*/  SHF.R.U32.HI R7, RZ, 0x3, R0.reuse ;  /* 0x00000003ff077819 */ /* 0x100fe20000011600 */
[----:B------:R-:W-:Y:S01]  /*15e0*/  IMAD R107, R119, 0xd, RZ ;  /* 0x0000000d776b7824 */ /* 0x000fe200078e02ff */
[-C--:B------:R-:W-:Y:S01]  /*15f0*/  IADD3 R138, P5, R139, R156.reuse, RZ ;  /* 0x0000009c8b8a7210 */ /* 0x080fe20007fbe0ff */
[----:B------:R-:W-:Y:S01]  /*1600*/  IMAD R95, R119, 0x7, RZ ;  /* 0x00000007775f7824 */ /* 0x000fe200078e02ff */
[-C--:B------:R-:W-:Y:S01]  /*1610*/  IADD3 R136, P6, R137, R156.reuse, RZ ;  /* 0x0000009c89887210 */ /* 0x080fe20007fde0ff */
[----:B------:R-:W-:Y:S01]  /*1620*/  IMAD R127, R119, 0x1e, RZ ;  /* 0x0000001e777f7824 */ /* 0x000fe200078e02ff */
[-C--:B------:R-:W-:Y:S01]  /*1630*/  IADD3 R146, P4, R101, R156.reuse, RZ ;  /* 0x0000009c65927210 */ /* 0x080fe20007f9e0ff */
[C---:B------:R-:W-:Y:S01]  /*1640*/  IMAD.SHL.U32 R97, R119.reuse, 0x8, RZ ;  /* 0x0000000877617824 */ /* 0x040fe200078e00ff */
[----:B------:R-:W-:Y:S01]  /*1650*/  SHF.R.S32.HI R26, RZ, 0x6, R0 ;  /* 0x00000006ff1a7819 */ /* 0x000fe20000011400 */
[----:B------:R-:W-:Y:S01]  /*1660*/  IMAD R115, R119, 0xf, RZ ;  /* 0x0000000f77737824 */ /* 0x000fe200078e02ff */
[----:B------:R-:W-:Y:S01]  /*1670*/  LOP3.LUT R32, R7, 0x4, RZ, 0xc0, !PT ;  /* 0x0000000407207812 */ /* 0x000fe200078ec0ff */
[----:B------:R-:W-:Y:S01]  /*1680*/  IMAD R7, R119, 0x3, RZ ;  /* 0x0000000377077824 */ /* 0x000fe200078e02ff */
[----:B------:R-:W-:Y:S01]  /*1690*/  IADD3 R134, P3, R135, R156, RZ ;  /* 0x0000009c87867210 */ /* 0x000fe20007f7e0ff */
[----:B------:R-:W-:Y:S01]  /*16a0*/  IMAD.MOV.U32 R9, RZ, RZ, 0x3f800000 ;  /* 0x3f800000ff097424 */ /* 0x000fe200078e00ff */
[----:B------:R-:W-:-:S02]  /*16b0*/  LEA.HI.X.SX32 R139, R99, R157, 0x1, P5 ;  /* 0x0000009d638b7211 */ /* 0x000fc400028f0eff */
[-C--:B------:R-:W-:Y:S02]  /*16c0*/  LEA.HI.X.SX32 R147, R37, R157.reuse, 0x1, P4 ;  /* 0x0000009d25937211 */ /* 0x080fe400020f0eff */
[----:B------:R-:W-:Y:S02]  /*16d0*/  LEA.HI.X.SX32 R137, R101, R157, 0x1, P6 ;  /* 0x0000009d65897211 */ /* 0x000fe400030f0eff */
[-C--:B------:R-:W-:Y:S02]  /*16e0*/  IADD3 R132, P5, R133, R156.reuse, RZ ;  /* 0x0000009c85847210 */ /* 0x080fe40007fbe0ff */
[-C--:B------:R-:W-:Y:S02]  /*16f0*/  IADD3 R150, P4, R93, R156.reuse, RZ ;  /* 0x0000009c5d967210 */ /* 0x080fe40007f9e0ff */
[----:B------:R-:W-:Y:S02]  /*1700*/  IADD3 R144, P6, R105, R156, RZ ;  /* 0x0000009c69907210 */ /* 0x000fe40007fde0ff */
[----:B------:R-:W-:-:S02]  /*1710*/  SGXT R26, R26, 0x1 ;  /* 0x000000011a1a781a */ /* 0x000fc40000000200 */
[-C--:B------:R-:W-:Y:S02]  /*1720*/  LEA.HI.X.SX32 R135, R103, R157.reuse, 0x1, P3 ;  /* 0x0000009d67877211 */ /* 0x080fe400018f0eff */
[----:B------:R-:W-:Y:S02]  /*1730*/  IADD3 R130, P3, R131, R156, RZ ;  /* 0x0000009c83827210 */ /* 0x000fe40007f7e0ff */
[-C--:B------:R-:W-:Y:S02]  /*1740*/  LEA.HI.X.SX32 R151, R7, R157.reuse, 0x1, P4 ;  /* 0x0000009d07977211 */ /* 0x080fe400020f0eff */
[-C--:B------:R-:W-:Y:S02]  /*1750*/  LEA.HI.X.SX32 R145, R93, R157.reuse, 0x1, P6 ;  /* 0x0000009d5d917211 */ /* 0x080fe400030f0eff */
[----:B------:R-:W-:Y:S02]  /*1760*/  LEA.HI.X.SX32 R133, R105, R157, 0x1, P5 ;  /* 0x0000009d69857211 */ /* 0x000fe400028f0eff */
[----:B------:R-:W-:-:S02]  /*1770*/  LOP3.LUT R26, R26, 0x90, RZ, 0xc0, !PT ;  /* 0x000000901a1a7812 */ /* 0x000fc400078ec0ff */
[-C--:B------:R-:W-:Y:S02]  /*1780*/  IADD3 R128, P4, R129, R156.reuse, RZ ;  /* 0x0000009c81807210 */ /* 0x080fe40007f9e0ff */
[-C--:B------:R-:W-:Y:S02]  /*1790*/  IADD3 R142, P6, R113, R156.reuse, RZ ;  /* 0x0000009c718e7210 */ /* 0x080fe40007fde0ff */
[----:B------:R-:W-:Y:S02]  /*17a0*/  IADD3 R154, P5, R27, R156, RZ ;  /* 0x0000009c1b9a7210 */ /* 0x000fe40007fbe0ff */
[----:B------:R-:W-:Y:S02]  /*17b0*/  LEA.HI.X.SX32 R131, R107, R157, 0x1, P3 ;  /* 0x0000009d6b837211 */ /* 0x000fe400018f0eff */
[----:B------:R-:W-:Y:S02]  /*17c0*/  LEA.HI.X.SX32 R55, R20, R25, 0x1, P1 ;  /* 0x0000001914377211 */ /* 0x000fe400008f0eff */
[----:B------:R-:W-:-:S02]  /*17d0*/  LOP3.LUT R30, R26, 0x17e, R31, 0x78, !PT ;  /* 0x0000017e1a1e7812 */ /* 0x000fc400078e781f */
[----:B------:R-:W-:Y:S02]  /*17e0*/  LEA R152, P3, R119, R156, 0x2 ;  /* 0x0000009c77987211 */ /* 0x000fe400078610ff */
[-C--:B------:R-:W-:Y:S02]  /*17f0*/  LEA.HI.X.SX32 R143, R95, R157.reuse, 0x1, P6 ;  /* 0x0000009d5f8f7211 */ /* 0x080fe400030f0eff */
[-C--:B------:R-:W-:Y:S02]  /*1800*/  LEA.HI.X.SX32 R129, R113, R157.reuse, 0x1, P4 ;  /* 0x0000009d71817211 */ /* 0x080fe400020f0eff */
[----:B------:R-:W-:Y:S02]  /*1810*/  LEA.HI.X.SX32 R155, R119, R157, 0x1, P5 ;  /* 0x0000009d779b7211 */ /* 0x000fe400028f0eff */
[----:B------:R-:W-:Y:S02]  /*1820*/  LOP3.LUT P1, RZ, R0, 0x1, RZ, 0xc0, !PT ;  /* 0x0000000100ff7812 */ /* 0x000fe4000782c0ff */
[----:B------:R-:W-:-:S02]  /*1830*/  LOP3.LUT R31, R31, 0x38, RZ, 0xc0, !PT ;  /* 0x000000381f1f7812 */ /* 0x000fc400078ec0ff */
[C---:B------:R-:W-:Y:S02]  /*1840*/  SHF.L.U32 R29, R119.reuse, 0x2, RZ ;  /* 0x00000002771d7819 */ /* 0x040fe400000006ff */
[----:B------:R-:W-:Y:S02]  /*1850*/  LOP3.LUT R117, R28, 0x160, R12, 0xf8, !PT ;  /* 0x000001601c757812 */ /* 0x000fe400078ef80c */
[CC--:B------:R-:W-:Y:S02]  /*1860*/  LEA R148, P6, R119.reuse, R156.reuse, 0x3 ;  /* 0x0000009c77947211 */ /* 0x0c0fe400078c18ff */
[-C--:B------:R-:W-:Y:S02]  /*1870*/  LEA R140, P4, R119, R156.reuse, 0x4 ;  /* 0x0000009c778c7211 */ /* 0x080fe400078820ff */
[----:B------:R-:W-:Y:S02]  /*1880*/  IADD3 R126, P5, R127, R156, RZ ;  /* 0x0000009c7f7e7210 */ /* 0x000fe40007fbe0ff */
[----:B------:R-:W-:Y:S01]  /*1890*/  LEA.HI.X.SX32 R57, R6, R25, 0x1, P2 ;  /* 0x0000001906397211 */ /* 0x000fe200010f0eff */
[----:B------:R-:W-:Y:S01]  /*18a0*/  IMAD.MOV.U32 R6, RZ, RZ, 0x3f800000 ;  /* 0x3f800000ff067424 */ /* 0x000fe200078e00ff */
[----:B------:R-:W-:-:S02]  /*18b0*/  LEA.HI.X.SX32 R153, R27, R157, 0x1, P3 ;  /* 0x0000009d1b997211 */ /* 0x000fc400018f0eff */
[----:B------:R-:W-:Y:S02]  /*18c0*/  ISETP.GE.U32.AND P2, PT, R4, 0x40, PT ;  /* 0x000000400400780c */ /* 0x000fe40003f46070 */
[C---:B------:R-:W-:Y:S02]  /*18d0*/  LOP3.LUT R19, R5.reuse, 0x10, RZ, 0x3c, !PT ;  /* 0x0000001005137812 */ /* 0x040fe400078e3cff */
[C---:B------:R-:W-:Y:S02]  /*18e0*/  LOP3.LUT R20, R5.reuse, 0x20, RZ, 0x3c, !PT ;  /* 0x0000002005147812 */ /* 0x040fe400078e3cff */
[C---:B------:R-:W-:Y:S02]  /*18f0*/  LOP3.LUT R21, R5.reuse, 0x30, RZ, 0x3c, !PT ;  /* 0x0000003005157812 */ /* 0x040fe400078e3cff */
[C---:B------:R-:W-:Y:S02]  /*1900*/  LOP3.LUT R22, R5.reuse, 0x40, RZ, 0x3c, !PT ;  /* 0x0000004005167812 */ /* 0x040fe400078e3cff */
[----:B------:R-:W-:-:S02]  /*1910*/  LOP3.LUT R23, R5, 0x50, RZ, 0x3c, !PT ;  /* 0x0000005005177812 */ /* 0x000fc400078e3cff */
[C---:B------:R-:W-:Y:S02]  /*1920*/  LOP3.LUT R24, R5.reuse, 0x60, RZ, 0x3c, !PT ;  /* 0x0000006005187812 */ /* 0x040fe400078e3cff */
[----:B------:R-:W-:Y:S02]  /*1930*/  LOP3.LUT R25, R5, 0x70, RZ, 0x3c, !PT ;  /* 0x0000007005197812 */ /* 0x000fe400078e3cff */
[----:B------:R-:W-:Y:S02]  /*1940*/  MOV R35, 0xff800000 ;  /* 0xff80000000237802 */ /* 0x000fe40000000f00 */
[----:B------:R-:W-:Y:S02]  /*1950*/  MOV R34, 0xff800000 ;  /* 0xff80000000227802 */ /* 0x000fe40000000f00 */
[----:B------:R-:W-:Y:S02]  /*1960*/  MOV R8, 0x3f800000 ;  /* 0x3f80000000087802 */ /* 0x000fe40000000f00 */
[----:B------:R-:W-:-:S02]  /*1970*/  MOV R10, 0x3f800000 ;  /* 0x3f800000000a7802 */ /* 0x000fc40000000f00 */
[C---:B------:R-:W-:Y:S02]  /*1980*/  ISETP.LT.U32.AND P0, PT, R4.reuse, 0x40, !P0 ;  /* 0x000000400400780c */ /* 0x040fe40004701070 */
[----:B------:R-:W-:Y:S02]  /*1990*/  ISETP.LT.U32.AND P1, PT, R4, 0x40, !P1 ;  /* 0x000000400400780c */ /* 0x000fe40004f21070 */
[----:B------:R-:W-:Y:S02]  /*19a0*/  IADD3 R32, R31, R32, RZ ;  /* 0x000000201f207210 */ /* 0x000fe40007ffe0ff */
[----:B------:R-:W-:Y:S02]  /*19b0*/  LOP3.LUT R7, R117, 0x10, R0, 0x78, !PT ;  /* 0x0000001075077812 */ /* 0x000fe400078e7800 */
[-C--:B------:R-:W-:Y:S02]  /*19c0*/  LEA.HI.X.SX32 R149, R29, R157.reuse, 0x1, P6 ;  /* 0x0000009d1d957211 */ /* 0x080fe400030f0eff */
[----:B------:R-:W-:-:S02]  /*19d0*/  LEA.HI.X.SX32 R141, R97, R157, 0x1, P4 ;  /* 0x0000009d618d7211 */ /* 0x000fc400020f0eff */
[----:B------:R-:W-:Y:S02]  /*19e0*/  LEA.HI.X.SX32 R127, R115, R157, 0x1, P5 ;  /* 0x0000009d737f7211 */ /* 0x000fe400028f0eff */
[----:B------:R-:W-:Y:S02]  /*19f0*/  LOP3.LUT R26, R17, 0x20, RZ, 0x3c, !PT ;  /* 0x00000020111a7812 */ /* 0x000fe400078e3cff */
[----:B------:R-:W-:Y:S02]  /*1a00*/  LOP3.LUT R27, R15, 0x40, RZ, 0x3c, !PT ;  /* 0x000000400f1b7812 */ /* 0x000fe400078e3cff */
.L_x_1:
[----:B------:R-:W-:Y:S01]  /*1a10*/  IMAD.U32 R97, RZ, RZ, UR4 ;  /* 0x00000004ff617e24 */ /* 0x000fe2000f8e00ff */
[----:B------:R-:W-:Y:S01]  /*1a20*/  MOV R99, UR4 ;  /* 0x0000000400637c02 */ /* 0x000fe20008000f00 */
[----:B------:R-:W-:Y:S01]  /*1a30*/  IMAD.U32 R101, RZ, RZ, UR4 ;  /* 0x00000004ff657e24 */ /* 0x000fe2000f8e00ff */
[----:B------:R-:W-:Y:S01]  /*1a40*/  MOV R95, UR4 ;  /* 0x00000004005f7c02 */ /* 0x000fe20008000f00 */
[----:B------:R-:W-:Y:S01]  /*1a50*/  IMAD.U32 R93, RZ, RZ, UR4 ;  /* 0x00000004ff5d7e24 */ /* 0x000fe2000f8e00ff */
[----:B------:R-:W-:Y:S01]  /*1a60*/  MOV R107, UR4 ;  /* 0x00000004006b7c02 */ /* 0x000fe20008000f00 */
[----:B------:R-:W-:Y:S01]  /*1a70*/  IMAD.WIDE R96, R97, 0x2, R152 ;  /* 0x0000000261607825 */ /* 0x000fe200078e0298 */
[----:B------:R-:W-:-:S02]  /*1a80*/  MOV R115, UR4 ;  /* 0x0000000400737c02 */ /* 0x000fc40008000f00 */
[----:B------:R-:W-:Y:S01]  /*1a90*/  MOV R103, UR4 ;  /* 0x0000000400677c02 */ /* 0x000fe20008000f00 */
[----:B------:R-:W-:Y:S01]  /*1aa0*/  IMAD.WIDE R98, R99, 0x2, R150 ;  /* 0x0000000263627825 */ /* 0x000fe200078e0296 */
[----:B------:R-:W-:Y:S01]  /*1ab0*/  MOV R159, UR4 ;  /* 0x00000004009f7c02 */ /* 0x000fe20008000f00 */
[----:B------:R0:W2:Y:S02]  /*1ac0*/  LDG.E.U16 R37, [R96.64] ;  /* 0x0000000c60257981 */ /* 0x0000a4000c1e1500 */
[----:B------:R-:W-:Y:S02]  /*1ad0*/  IMAD.WIDE R100, R101, 0x2, R148 ;  /* 0x0000000265647825 */ /* 0x000fe400078e0294 */
[----:B------:R1:W3:Y:S02]  /*1ae0*/  LDG.E.U16 R160, [R98.64] ;  /* 0x0000000c62a07981 */ /* 0x0002e4000c1e1500 */
[----:B------:R-:W-:Y:S02]  /*1af0*/  IMAD.U32 R113, RZ, RZ, UR4 ;  /* 0x00000004ff717e24 */ /* 0x000fe4000f8e00ff */
[----:B------:R-:W-:Y:S01]  /*1b00*/  IMAD.WIDE R92, R93, 0x2, R156 ;  /* 0x000000025d5c7825 */ /* 0x000fe200078e029c */
[----:B------:R4:W5:Y:S03]  /*1b10*/  LDG.E.U16 R119, [R100.64] ;  /* 0x0000000c64777981 */ /* 0x000966000c1e1500 */
[----:B------:R-:W-:Y:S01]  /*1b20*/  IMAD.WIDE R94, R95, 0x2, R154 ;  /* 0x000000025f5e7825 */ /* 0x000fe200078e029a */
[----:B0-----:R-:W-:Y:S01]  /*1b30*/  MOV R97, UR4 ;  /* 0x0000000400617c02 */ /* 0x001fe20008000f00 */
[----:B------:R0:W2:Y:S02]  /*1b40*/  LDG.E.U16 R118, [R92.64] ;  /* 0x0000000c5c767981 */ /* 0x0000a4000c1e1500 */
[----:B------:R-:W-:-:S02]  /*1b50*/  IMAD.WIDE R106, R107, 0x2, R140 ;  /* 0x000000026b6a7825 */ /* 0x000fc400078e028c */
[----:B------:R0:W3:Y:S02]  /*1b60*/  LDG.E.U16 R158, [R94.64] ;  /* 0x0000000c5e9e7981 */ /* 0x0000e4000c1e1500 */
[----:B------:R-:W-:Y:S02]  /*1b70*/  IMAD.U32 R117, RZ, RZ, UR4 ;  /* 0x00000004ff757e24 */ /* 0x000fe4000f8e00ff */
[----:B------:R-:W-:Y:S01]  /*1b80*/  IMAD.WIDE R112, R113, 0x2, R138 ;  /* 0x0000000271707825 */ /* 0x000fe200078e028a */
[----:B----4-:R-:W-:Y:S01]  /*1b90*/  MOV R101, UR4 ;  /* 0x0000000400657c02 */ /* 0x010fe20008000f00 */
[----:B------:R-:W4:Y:S02]  /*1ba0*/  LDG.E.U16 R106, [R106.64] ;  /* 0x0000000c6a6a7981 */ /* 0x000f24000c1e1500 */
[----:B------:R-:W-:Y:S02]  /*1bb0*/  IMAD.WIDE R114, R115, 0x2, R136 ;  /* 0x0000000273727825 */ /* 0x000fe400078e0288 */
[----:B------:R-:W3:Y:S02]  /*1bc0*/  LDG.E.U16 R112, [R112.64] ;  /* 0x0000000c70707981 */ /* 0x000ee4000c1e1500 */
[----:B------:R-:W-:-:S02]  /*1bd0*/  IMAD.U32 R105, RZ, RZ, UR4 ;  /* 0x00000004ff697e24 */ /* 0x000fc4000f8e00ff */
[----:B-1----:R-:W-:Y:S01]  /*1be0*/  IMAD.U32 R99, RZ, RZ, UR4 ;  /* 0x00000004ff637e24 */ /* 0x002fe2000f8e00ff */
[----:B------:R-:W5:Y:S01]  /*1bf0*/  LDG.E.U16 R115, [R114.64] ;  /* 0x0000000c72737981 */ /* 0x000f62000c1e1500 */
[----:B------:R-:W-:-:S04]  /*1c00*/  IMAD.WIDE R116, R117, 0x2, R134 ;  /* 0x0000000275747825 */ /* 0x000fc800078e0286 */
[----:B0-----:R-:W-:Y:S01]  /*1c10*/  IMAD.WIDE R94, R159, 0x2, R132 ;  /* 0x000000029f5e7825 */ /* 0x001fe200078e0284 */
[----:B------:R0:W5:Y:S03]  /*1c20*/  LDG.E.U16 R164, [R116.64] ;  /* 0x0000000c74a47981 */ /* 0x000166000c1e1500 */
[----:B------:R-:W-:Y:S02]  /*1c30*/  IMAD.U32 R93, RZ, RZ, UR4 ;  /* 0x00000004ff5d7e24 */ /* 0x000fe4000f8e00ff */
[----:B------:R-:W-:Y:S01]  /*1c40*/  IMAD.WIDE R102, R103, 0x2, R146 ;  /* 0x0000000267667825 */ /* 0x000fe200078e0292 */
[----:B------:R-:W5:Y:S03]  /*1c50*/  LDG.E.U16 R95, [R94.64] ;  /* 0x0000000c5e5f7981 */ /* 0x000f66000c1e1500 */
[----:B------:R-:W-:Y:S01]  /*1c60*/  IMAD.WIDE R96, R97, 0x2, R130 ;  /* 0x0000000261607825 */ /* 0x000fe200078e0282 */
[----:B------:R-:W5:Y:S03]  /*1c70*/  LDG.E.U16 R162, [R102.64] ;  /* 0x0000000c66a27981 */ /* 0x000f66000c1e1500 */
[----:B------:R-:W-:Y:S01]  /*1c80*/  IMAD.WIDE R104, R105, 0x2, R144 ;  /* 0x0000000269687825 */ /* 0x000fe200078e0290 */
[----:B------:R-:W5:Y:S03]  /*1c90*/  LDG.E.U16 R166, [R96.64] ;  /* 0x0000000c60a67981 */ /* 0x000f66000c1e1500 */
[----:B------:R-:W-:Y:S01]  /*1ca0*/  IMAD.WIDE R98, R99, 0x2, R128 ;  /* 0x0000000263627825 */ /* 0x000fe200078e0280 */
[----:B0-----:R-:W5:Y:S03]  /*1cb0*/  LDG.E.U16 R117, [R104.64] ;  /* 0x0000000c68757981 */ /* 0x001f66000c1e1500 */
[----:B------:R-:W-:Y:S01]  /*1cc0*/  IMAD.WIDE R92, R93, 0x2, R142 ;  /* 0x000000025d5c7825 */ /* 0x000fe200078e028e */
[----:B------:R-:W5:Y:S03]  /*1cd0*/  LDG.E.U16 R159, [R98.64] ;  /* 0x0000000c629f7981 */ /* 0x000f66000c1e1500 */
[----:B------:R-:W-:Y:S01]  /*1ce0*/  IMAD.WIDE R100, R101, 0x2, R126 ;  /* 0x0000000265647825 */ /* 0x000fe200078e027e */
[----:B------:R-:W5:Y:S04]  /*1cf0*/  LDG.E.U16 R116, [R92.64] ;  /* 0x0000000c5c747981 */ /* 0x000f68000c1e1500 */
[----:B------:R-:W5:Y:S04]  /*1d00*/  LDG.E.U16 R168, [R100.64] ;  /* 0x0000000c64a87981 */ /* 0x000f68000c1e1500 */
[----:B------:R-:W-:Y:S06]  /*1d10*/  BAR.SYNC.DEFER_BLOCKING 0x0 ;  /* 0x0000000000007b1d */ /* 0x000fec0000010000 */
[----:B--2---:R-:W-:Y:S04]  /*1d20*/  STS.U16 [R5+0x4000], R118 ;  /* 0x0040007605007388 */ /* 0x004fe80000000400 */
[----:B----4-:R-:W-:Y:S04]  /*1d30*/  STS.U16 [R5+0x5000], R106 ;  /* 0x0050006a05007388 */ /* 0x010fe80000000400 */
[----:B---3--:R-:W-:Y:S04]  /*1d40*/  STS.U16 [R19+0x4200], R158 ;  /* 0x0042009e13007388 */ /* 0x008fe80000000400 */
[----:B------:R-:W-:Y:S04]  /*1d50*/  STS.U16 [R19+0x5200], R112 ;  /* 0x0052007013007388 */ /* 0x000fe80000000400 */
[----:B------:R-:W-:Y:S04]  /*1d60*/  STS.U16 [R20+0x4400], R37 ;  /* 0x0044002514007388 */ /* 0x000fe80000000400 */
[----:B-----5:R-:W-:Y:S04]  /*1d70*/  STS.U16 [R20+0x5400], R115 ;  /* 0x0054007314007388 */ /* 0x020fe80000000400 */
        /* <DEDUP_REMOVED lines=10> */
[----:B------:R-:W-:Y:S06]  /*1e20*/  BAR.SYNC.DEFER_BLOCKING 0x0 ;  /* 0x0000000000007b1d */ /* 0x000fec0000010000 */
[----:B------:R-:W-:Y:S04]  /*1e30*/  LDSM.16.MT88.4 R112, [R17] ;  /* 0x000000001170783b */ /* 0x000fe80000004200 */
[----:B------:R-:W0:Y:S04]  /*1e40*/  LDSM.16.M88.4 R96, [R15+0x4000] ;  /* 0x004000000f60783b */ /* 0x000e280000000200 */
[----:B------:R-:W1:Y:S04]  /*1e50*/  LDSM.16.MT88.4 R100, [R26] ;  /* 0x000000001a64783b */ /* 0x000e680000004200 */
[----:B------:R-:W2:Y:S04]  /*1e60*/  LDSM.16.MT88.4 R92, [R17+0x400] ;  /* 0x00040000115c783b */ /* 0x000ea80000004200 */
[----:B------:R-:W3:Y:S04]  /*1e70*/  LDSM.16.MT88.4 R104, [R26+0x400] ;  /* 0x000400001a68783b */ /* 0x000ee80000004200 */
[----:B------:R-:W-:Y:S01]  /*1e80*/  LDSM.16.MT88.4 R116, [R17+0xc00] ;  /* 0x000c00001174783b */ /* 0x000fe20000004200 */
[-C--:B0-----:R-:W-:Y:S08]  /*1e90*/  HMMA.16816.F32 R112, R112, R96.reuse, RZ ;  /* 0x000000607070723c */ /* 0x081ff000000018ff */
[----:B-1----:R-:W-:Y:S11]  /*1ea0*/  HMMA.16816.F32 R100, R100, R96, RZ ;  /* 0x000000606464723c */ /* 0x002ff600000018ff */
[----:B------:R-:W-:Y:S05]  /*1eb0*/  @!UPT UIADD3 URZ, URZ, URZ, URZ ;  /* 0x0000003f3f3ff290 */ /* 0x000fea000fffe03f */
[-C--:B--2---:R-:W-:Y:S01]  /*1ec0*/  HMMA.16816.F32 R92, R92, R98.reuse, R112 ;  /* 0x000000625c5c723c */ /* 0x084fe20000001870 */
[----:B------:R-:W-:Y:S07]  /*1ed0*/  LDSM.16.MT88.4 R112, [R17+0x800] ;  /* 0x000800001170783b */ /* 0x000fee0000004200 */
[----:B---3--:R-:W-:Y:S01]  /*1ee0*/  HMMA.16816.F32 R104, R104, R98, R100 ;  /* 0x000000626868723c */ /* 0x008fe20000001864 */
[----:B------:R-:W0:Y:S04]  /*1ef0*/  LDSM.16.M88.4 R100, [R27+0x4000] ;  /* 0x004000001b64783b */ /* 0x000e280000000200 */
[----:B------:R-:W1:Y:S11]  /*1f00*/  LDSM.16.MT88.4 R96, [R26+0x800] ;  /* 0x000800001a60783b */ /* 0x000e760000004200 */
[-C--:B0-----:R-:W-:Y:S01]  /*1f10*/  HMMA.16816.F32 R92, R112, R100.reuse, R92 ;  /* 0x00000064705c723c */ /* 0x081fe2000000185c */
[----:B------:R-:W0:Y:S07]  /*1f20*/  LDSM.16.MT88.4 R112, [R26+0xc00] ;  /* 0x000c00001a70783b */ /* 0x000e2e0000004200 */
[----:B-1----:R-:W-:Y:S01]  /*1f30*/  HMMA.16816.F32 R104, R96, R100, R104 ;  /* 0x000000646068723c */ /* 0x002fe20000001868 */
[----:B------:R-:W-:Y:S11]  /*1f40*/  LDSM.16.M88.4 R96, [R15+0x4080] ;  /* 0x004080000f60783b */ /* 0x000ff60000000200 */
[----:B------:R-:W-:Y:S04]  /*1f50*/  @!UPT UIADD3 URZ, URZ, URZ, URZ ;  /* 0x0000003f3f3ff290 */ /* 0x000fe8000fffe03f */
[-C--:B------:R-:W-:Y:S01]  /*1f60*/  HMMA.16816.F32 R116, R116, R102.reuse, R92 ;  /* 0x000000667474723c */ /* 0x080fe2000000185c */
[----:B------:R-:W1:Y:S07]  /*1f70*/  LDSM.16.MT88.4 R92, [R17+0x1000] ;  /* 0x00100000115c783b */ /* 0x000e6e0000004200 */
[----:B0-----:R-:W-:Y:S01]  /*1f80*/  HMMA.16816.F32 R100, R112, R102, R104 ;  /* 0x000000667064723c */ /* 0x001fe20000001868 */
[----:B------:R-:W0:Y:S04]  /*1f90*/  LDSM.16.MT88.4 R104, [R26+0x1000] ;  /* 0x001000001a68783b */ /* 0x000e280000004200 */
[----:B------:R-:W-:Y:S11]  /*1fa0*/  LDSM.16.MT88.4 R112, [R26+0x1400] ;  /* 0x001400001a70783b */ /* 0x000ff60000004200 */
[-C--:B-1----:R-:W-:Y:S01]  /*1fb0*/  HMMA.16816.F32 R116, R92, R96.reuse, R116 ;  /* 0x000000605c74723c */ /* 0x082fe20000001874 */
[----:B------:R-:W1:Y:S07]  /*1fc0*/  LDSM.16.MT88.4 R92, [R17+0x1400] ;  /* 0x00140000115c783b */ /* 0x000e6e0000004200 */
[----:B0-----:R-:W-:Y:S01]  /*1fd0*/  HMMA.16816.F32 R100, R104, R96, R100 ;  /* 0x000000606864723c */ /* 0x001fe20000001864 */
[----:B------:R-:W-:Y:S11]  /*1fe0*/  LDSM.16.MT88.4 R104, [R17+0x1800] ;  /* 0x001800001168783b */ /* 0x000ff60000004200 */
[----:B------:R-:W-:Y:S04]  /*1ff0*/  @!UPT UIADD3 URZ, URZ, URZ, URZ ;  /* 0x0000003f3f3ff290 */ /* 0x000fe8000fffe03f */
[-C--:B-1----:R-:W-:Y:S01]  /*2000*/  HMMA.16816.F32 R116, R92, R98.reuse, R116 ;  /* 0x000000625c74723c */ /* 0x082fe20000001874 */
[----:B------:R-:W0:Y:S07]  /*2010*/  LDSM.16.M88.4 R92, [R27+0x4080] ;  /* 0x004080001b5c783b */ /* 0x000e2e0000000200 */
[----:B------:R-:W-:Y:S01]  /*2020*/  HMMA.16816.F32 R96, R112, R98, R100 ;  /* 0x000000627060723c */ /* 0x000fe20000001864 */
[----:B------:R-:W1:Y:S04]  /*2030*/  LDSM.16.MT88.4 R100, [R26+0x1800] ;  /* 0x001800001a64783b */ /* 0x000e680000004200 */
[----:B------:R-:W-:Y:S11]  /*2040*/  LDSM.16.MT88.4 R112, [R17+0x2000] ;  /* 0x002000001170783b */ /* 0x000ff60000004200 */
[-C--:B0-----:R-:W-:Y:S01]  /*2050*/  HMMA.16816.F32 R116, R104, R92.reuse, R116 ;  /* 0x0000005c6874723c */ /* 0x081fe20000001874 */
[----:B------:R-:W0:Y:S07]  /*2060*/  LDSM.16.MT88.4 R104, [R17+0x1c00] ;  /* 0x001c00001168783b */ /* 0x000e2e0000004200 */
[----:B-1----:R-:W-:Y:S01]  /*2070*/  HMMA.16816.F32 R96, R100, R92, R96 ;  /* 0x0000005c6460723c */ /* 0x002fe20000001860 */
[----:B------:R-:W1:Y:S11]  /*2080*/  LDSM.16.MT88.4 R100, [R26+0x1c00] ;  /* 0x001c00001a64783b */ /* 0x000e760000004200 */
[----:B------:R-:W-:Y:S04]  /*2090*/  @!UPT UIADD3 URZ, URZ, URZ, URZ ;  /* 0x0000003f3f3ff290 */ /* 0x000fe8000fffe03f */
[-C--:B0-----:R-:W-:Y:S01]  /*20a0*/  HMMA.16816.F32 R116, R104, R94.reuse, R116 ;  /* 0x0000005e6874723c */ /* 0x081fe20000001874 */
[----:B------:R-:W0:Y:S07]  /*20b0*/  LDSM.16.M88.4 R104, [R15+0x4100] ;  /* 0x004100000f68783b */ /* 0x000e2e0000000200 */
[----:B-1----:R-:W-:Y:S01]  /*20c0*/  HMMA.16816.F32 R96, R100, R94, R96 ;  /* 0x0000005e6460723c */ /* 0x002fe20000001860 */
[----:B------:R-:W1:Y:S04]  /*20d0*/  LDSM.16.MT88.4 R92, [R26+0x2000] ;  /* 0x002000001a5c783b */ /* 0x000e680000004200 */
[----:B------:R-:W2:Y:S11]  /*20e0*/  LDSM.16.MT88.4 R100, [R17+0x2400] ;  /* 0x002400001164783b */ /* 0x000eb60000004200 */
[-C--:B0-----:R-:W-:Y:S01]  /*20f0*/  HMMA.16816.F32 R112, R112, R104.reuse, R116 ;  /* 0x000000687070723c */ /* 0x081fe20000001874 */
[----:B------:R-:W-:Y:S07]  /*2100*/  LDSM.16.MT88.4 R116, [R17+0x2800] ;  /* 0x002800001174783b */ /* 0x000fee0000004200 */
[----:B-1----:R-:W-:Y:S01]  /*2110*/  HMMA.16816.F32 R96, R92, R104, R96 ;  /* 0x000000685c60723c */ /* 0x002fe20000001860 */
[----:B------:R-:W0:Y:S11]  /*2120*/  LDSM.16.MT88.4 R92, [R26+0x2400] ;  /* 0x002400001a5c783b */ /* 0x000e360000004200 */
[----:B------:R-:W-:Y:S04]  /*2130*/  @!UPT UIADD3 URZ, URZ, URZ, URZ ;  /* 0x0000003f3f3ff290 */ /* 0x000fe8000fffe03f */
[-C--:B--2---:R-:W-:Y:S01]  /*2140*/  HMMA.16816.F32 R100, R100, R106.reuse, R112 ;  /* 0x0000006a6464723c */ /* 0x084fe20000001870 */
[----:B------:R-:W1:Y:S07]  /*2150*/  LDSM.16.M88.4 R112, [R27+0x4100] ;  /* 0x004100001b70783b */ /* 0x000e6e0000000200 */
[----:B0-----:R-:W-:Y:S01]  /*2160*/  HMMA.16816.F32 R92, R92, R106, R96 ;  /* 0x0000006a5c5c723c */ /* 0x001fe20000001860 */
[----:B------:R-:W0:Y:S04]  /*2170*/  LDSM.16.MT88.4 R96, [R26+0x2800] ;  /* 0x002800001a60783b */ /* 0x000e280000004200 */
[----:B------:R-:W2:Y:S11]  /*2180*/  LDSM.16.MT88.4 R104, [R17+0x2c00] ;  /* 0x002c00001168783b */ /* 0x000eb60000004200 */
[-C--:B-1----:R-:W-:Y:S01]  /*2190*/  HMMA.16816.F32 R116, R116, R112.reuse, R100 ;  /* 0x000000707474723c */ /* 0x082fe20000001864 */
[----:B------:R-:W1:Y:S07]  /*21a0*/  LDSM.16.MT88.4 R100, [R26+0x2c00] ;  /* 0x002c00001a64783b */ /* 0x000e6e0000004200 */
[----:B0-----:R-:W-:Y:S01]  /*21b0*/  HMMA.16816.F32 R92, R96, R112, R92 ;  /* 0x00000070605c723c */ /* 0x001fe2000000185c */
[----:B------:R-:W-:Y:S11]  /*21c0*/  LDSM.16.MT88.4 R96, [R17+0x3400] ;  /* 0x003400001160783b */ /* 0x000ff60000004200 */
[----:B------:R-:W-:Y:S04]  /*21d0*/  @!UPT UIADD3 URZ, URZ, URZ, URZ ;  /* 0x0000003f3f3ff290 */ /* 0x000fe8000fffe03f */
[-C--:B--2---:R-:W-:Y:S01]  /*21e0*/  HMMA.16816.F32 R104, R104, R114.reuse, R116 ;  /* 0x000000726868723c */ /* 0x084fe20000001874 */
[----:B------:R-:W-:Y:S07]  /*21f0*/  LDSM.16.MT88.4 R116, [R17+0x3000] ;  /* 0x003000001174783b */ /* 0x000fee0000004200 */
[----:B-1----:R-:W-:Y:S01]  /*2200*/  HMMA.16816.F32 R100, R100, R114, R92 ;  /* 0x000000726464723c */ /* 0x002fe2000000185c */
[----:B------:R-:W0:Y:S04]  /*2210*/  LDSM.16.M88.4 R92, [R15+0x4180] ;  /* 0x004180000f5c783b */ /* 0x000e280000000200 */
[----:B------:R-:W1:Y:S11]  /*2220*/  LDSM.16.MT88.4 R112, [R26+0x3000] ;  /* 0x003000001a70783b */ /* 0x000e760000004200 */
[-C--:B0-----:R-:W-:Y:S01]  /*2230*/  HMMA.16816.F32 R104, R116, R92.reuse, R104 ;  /* 0x0000005c7468723c */ /* 0x081fe20000001868 */
[----:B------:R-:W-:Y:S07]  /*2240*/  LDSM.16.MT88.4 R116, [R17+0x3800] ;  /* 0x003800001174783b */ /* 0x000fee0000004200 */
[----:B-1----:R-:W-:Y:S01]  /*2250*/  HMMA.16816.F32 R112, R112, R92, R100 ;  /* 0x0000005c7070723c */ /* 0x002fe20000001864 */
[----:B------:R-:W0:Y:S11]  /*2260*/  LDSM.16.MT88.4 R100, [R26+0x3400] ;  /* 0x003400001a64783b */ /* 0x000e360000004200 */
[----:B------:R-:W-:Y:S04]  /*2270*/  @!UPT UIADD3 URZ, URZ, URZ, URZ ;  /* 0x0000003f3f3ff290 */ /* 0x000fe8000fffe03f */
[-C--:B------:R-:W-:Y:S01]  /*2280*/  HMMA.16816.F32 R96, R96, R94.reuse, R104 ;  /* 0x0000005e6060723c */ /* 0x080fe20000001868 */
[----:B------:R-:W1:Y:S07]  /*2290*/  LDSM.16.M88.4 R104, [R27+0x4180] ;  /* 0x004180001b68783b */ /* 0x000e6e0000000200 */
[----:B0-----:R-:W-:Y:S01]  /*22a0*/  HMMA.16816.F32 R100, R100, R94, R112 ;  /* 0x0000005e6464723c */ /* 0x001fe20000001870 */
[----:B------:R-:W0:Y:S04]  /*22b0*/  LDSM.16.MT88.4 R92, [R26+0x3800] ;  /* 0x003800001a5c783b */ /* 0x000e280000004200 */
[----:B------:R-:W2:Y:S11]  /*22c0*/  LDSM.16.MT88.4 R112, [R17+0x3c00] ;  /* 0x003c00001170783b */ /* 0x000eb60000004200 */
[-C--:B-1----:R-:W-:Y:S01]  /*22d0*/  HMMA.16816.F32 R96, R116, R104.reuse, R96 ;  /* 0x000000687460723c */ /* 0x082fe20000001860 */
[----:B------:R-:W1:Y:S07]  /*22e0*/  LDSM.16.MT88.4 R116, [R26+0x3c00] ;  /* 0x003c00001a74783b */ /* 0x000e6e0000004200 */
[----:B0-----:R-:W-:Y:S11]  /*22f0*/  HMMA.16816.F32 R92, R92, R104, R100 ;  /* 0x000000685c5c723c */ /* 0x001ff60000001864 */
[----:B------:R-:W-:Y:S05]  /*2300*/  @!UPT UIADD3 URZ, URZ, URZ, URZ ;  /* 0x0000003f3f3ff290 */ /* 0x000fea000fffe03f */
[-C--:B--2---:R-:W-:Y:S01]  /*2310*/  HMMA.16816.F32 R96, R112, R106.reuse, R96 ;  /* 0x0000006a7060723c */ /* 0x084fe20000001860 */
[----:B------:R-:W-:Y:S07]  /*2320*/  BAR.SYNC.DEFER_BLOCKING 0x0 ;  /* 0x0000000000007b1d */ /* 0x000fee0000010000 */
[----:B-1----:R-:W-:Y:S11]  /*2330*/  HMMA.16816.F32 R92, R116, R106, R92 ;  /* 0x0000006a745c723c */ /* 0x002ff6000000185c */
[----:B------:R-:W-:Y:S05]  /*2340*/  @!UPT UIADD3 URZ, URZ, URZ, URZ ;  /* 0x0000003f3f3ff290 */ /* 0x000fea000fffe03f */
[----:B------:R-:W-:Y:S02]  /*2350*/  FMUL R37, R96, c[0x0][0x188] ;  /* 0x0000620060257a20 */ /* 0x000fe40000400000 */
[----:B------:R-:W-:Y:S02]  /*2360*/  FMUL R100, R97, c[0x0][0x188] ;  /* 0x0000620061647a20 */ /* 0x000fe40000400000 */
[----:B------:R-:W-:Y:S02]  /*2370*/  FMUL R101, R98, c[0x0][0x188] ;  /* 0x0000620062657a20 */ /* 0x000fe40000400000 */
[----:B------:R-:W-:Y:S01]  /*2380*/  FMUL R102, R99, c[0x0][0x188] ;  /* 0x0000620063667a20 */ /* 0x000fe20000400000 */
[----:B------:R-:W-:-:S04]  /*2390*/  FMNMX R37, R37, R100, !PT ;  /* 0x0000006425257209 */ /* 0x000fc80007800000 */
[----:B------:R-:W-:Y:S01]  /*23a0*/  FMNMX R101, R101, R102, !PT ;  /* 0x0000006665657209 */ /* 0x000fe20007800000 */
[----:B------:R-:W-:Y:S02]  /*23b0*/  FMUL R103, R92, c[0x0][0x188] ;  /* 0x000062005c677a20 */ /* 0x000fe40000400000 */
[----:B------:R-:W-:Y:S02]  /*23c0*/  FMUL R104, R93, c[0x0][0x188] ;  /* 0x000062005d687a20 */ /* 0x000fe40000400000 */
[----:B------:R-:W-:Y:S02]  /*23d0*/  FMUL R105, R94, c[0x0][0x188] ;  /* 0x000062005e697a20 */ /* 0x000fe40000400000 */
[----:B------:R-:W-:Y:S01]  /*23e0*/  FMUL R106, R95, c[0x0][0x188] ;  /* 0x000062005f6a7a20 */ /* 0x000fe20000400000 */
[----:B------:R-:W-:-:S04]  /*23f0*/  FMNMX R103, R103, R104, !PT ;  /* 0x0000006867677209 */ /* 0x000fc80007800000 */
[----:B------:R-:W-:Y:S01]  /*2400*/  FMNMX R105, R105, R106, !PT ;  /* 0x0000006a69697209 */ /* 0x000fe20007800000 */
[----:B------:R-:W0:Y:S04]  /*2410*/  SHFL.BFLY PT, R100, R37, 0x2, 0x1f ;  /* 0x0c401f0025647f89 */ /* 0x000e2800000e0000 */
[----:B------:R-:W1:Y:S04]  /*2420*/  SHFL.BFLY PT, R102, R101, 0x2, 0x1f ;  /* 0x0c401f0065667f89 */ /* 0x000e6800000e0000 */
[----:B------:R-:W2:Y:S04]  /*2430*/  SHFL.BFLY PT, R104, R103, 0x2, 0x1f ;  /* 0x0c401f0067687f89 */ /* 0x000ea800000e0000 */
[----:B------:R-:W3:Y:S01]  /*2440*/  SHFL.BFLY PT, R106, R105, 0x2, 0x1f ;  /* 0x0c401f00696a7f89 */ /* 0x000ee200000e0000 */
[----:B0-----:R-:W-:-:S02]  /*2450*/  FMNMX R100, R37, R100, !PT ;  /* 0x0000006425647209 */ /* 0x001fc40007800000 */
[----:B-1----:R-:W-:Y:S02]  /*2460*/  FMNMX R102, R101, R102, !PT ;  /* 0x0000006665667209 */ /* 0x002fe40007800000 */
[----:B--2---:R-:W-:Y:S02]  /*2470*/  FMNMX R104, R103, R104, !PT ;  /* 0x0000006867687209 */ /* 0x004fe40007800000 */
[----:B---3--:R-:W-:Y:S01]  /*2480*/  FMNMX R106, R105, R106, !PT ;  /* 0x0000006a696a7209 */ /* 0x008fe20007800000 */
        /* <DEDUP_REMOVED lines=8> */
[----:B------:R-:W-:Y:S04]  /*2510*/  @P0 STS [R32+0x4000], R107 ;  /* 0x0040006b20000388 */ /* 0x000fe80000000800 */
[----:B------:R-:W-:Y:S04]  /*2520*/  @P0 STS [R32+0x4040], R113 ;  /* 0x0040407120000388 */ /* 0x000fe80000000800 */
[----:B------:R-:W-:Y:S04]  /*2530*/  @P0 STS [R32+0x4080], R115 ;  /* 0x0040807320000388 */ /* 0x000fe80000000800 */
[----:B------:R-:W-:Y:S04]  /*2540*/  @P0 STS [R32+0x40c0], R37 ;  /* 0x0040c02520000388 */ /* 0x000fe80000000800 */
[----:B------:R-:W-:Y:S06]  /*2550*/  BAR.SYNC.DEFER_BLOCKING 0x0 ;  /* 0x0000000000007b1d */ /* 0x000fec0000010000 */
[----:B------:R-:W0:Y:S04]  /*2560*/  @!P2 LDS R28, [R4.X4+0x4000] ;  /* 0x00400000041ca984 */ /* 0x000e280000004800 */
[----:B0-----:R-:W0:Y:S02]  /*2570*/  SHFL.BFLY PT, R101, R28, 0x1, 0x1f ;  /* 0x0c201f001c657f89 */ /* 0x001e2400000e0000 */
[----:B0-----:R-:W-:-:S05]  /*2580*/  FMNMX R101, R28, R101, !PT ;  /* 0x000000651c657209 */ /* 0x001fca0007800000 */
[----:B------:R-:W-:Y:S04]  /*2590*/  @P1 STS [R4.X4+0x4000], R101 ;  /* 0x0040006504001388 */ /* 0x000fe80000004800 */
[----:B------:R-:W-:Y:S06]  /*25a0*/  BAR.SYNC.DEFER_BLOCKING 0x0 ;  /* 0x0000000000007b1d */ /* 0x000fec0000010000 */
[----:B------:R-:W0:Y:S04]  /*25b0*/  LDS R112, [R31+0x4000] ;  /* 0x004000001f707984 */ /* 0x000e280000000800 */
[----:B------:R-:W1:Y:S04]  /*25c0*/  LDS R103, [R31+0x4040] ;  /* 0x004040001f677984 */ /* 0x000e680000000800 */
[----:B------:R-:W2:Y:S04]  /*25d0*/  LDS R113, [R31+0x4080] ;  /* 0x004080001f717984 */ /* 0x000ea80000000800 */
[----:B------:R-:W3:Y:S01]  /*25e0*/  LDS R114, [R31+0x40c0] ;  /* 0x0040c0001f727984 */ /* 0x000ee20000000800 */
[----:B0-----:R-:W-:-:S02]  /*25f0*/  FMNMX R112, R112, R35, !PT ;  /* 0x0000002370707209 */ /* 0x001fc40007800000 */
[----:B-1----:R-:W-:Y:S02]  /*2600*/  FMNMX R37, R103, R36, !PT ;  /* 0x0000002467257209 */ /* 0x002fe40007800000 */
[----:B--2---:R-:W-:Y:S02]  /*2610*/  FMNMX R113, R113, R34, !PT ;  /* 0x0000002271717209 */ /* 0x004fe40007800000 */
[----:B---3--:R-:W-:Y:S01]  /*2620*/  FMNMX R114, R114, R33, !PT ;  /* 0x0000002172727209 */ /* 0x008fe20007800000 */
[--C-:B------:R-:W-:Y:S02]  /*2630*/  FFMA R96, R96, c[0x0][0x188], -R112.reuse ;  /* 0x0000620060607a23 */ /* 0x100fe40000000870 */
[----:B------:R-:W-:Y:S02]  /*2640*/  FFMA R97, R97, c[0x0][0x188], -R112 ;  /* 0x0000620061617a23 */ /* 0x000fe40000000870 */
[--C-:B------:R-:W-:Y:S02]  /*2650*/  FFMA R98, R98, c[0x0][0x188], -R37.reuse ;  /* 0x0000620062627a23 */ /* 0x100fe40000000825 */
[----:B------:R-:W-:-:S02]  /*2660*/  FFMA R99, R99, c[0x0][0x188], -R37 ;  /* 0x0000620063637a23 */ /* 0x000fc40000000825 */
[--C-:B------:R-:W-:Y:S02]  /*2670*/  FFMA R92, R92, c[0x0][0x188], -R113.reuse ;  /* 0x000062005c5c7a23 */ /* 0x100fe40000000871 */
[----:B------:R-:W-:Y:S02]  /*2680*/  FFMA R93, R93, c[0x0][0x188], -R113 ;  /* 0x000062005d5d7a23 */ /* 0x000fe40000000871 */
[--C-:B------:R-:W-:Y:S02]  /*2690*/  FFMA R94, R94, c[0x0][0x188], -R114.reuse ;  /* 0x000062005e5e7a23 */ /* 0x100fe40000000872 */
[----:B------:R-:W-:Y:S02]  /*26a0*/  FFMA R95, R95, c[0x0][0x188], -R114 ;  /* 0x000062005f5f7a23 */ /* 0x000fe40000000872 */
[----:B------:R-:W-:Y:S02]  /*26b0*/  FMUL R96, R96, 1.4426950216293334961 ;  /* 0x3fb8aa3b60607820 */ /* 0x000fe40000400000 */
[----:B------:R-:W-:-:S02]  /*26c0*/  FMUL R97, R97, 1.4426950216293334961 ;  /* 0x3fb8aa3b61617820 */ /* 0x000fc40000400000 */
[----:B------:R-:W-:Y:S02]  /*26d0*/  FMUL R98, R98, 1.4426950216293334961 ;  /* 0x3fb8aa3b62627820 */ /* 0x000fe40000400000 */
[----:B------:R-:W-:Y:S02]  /*26e0*/  FMUL R99, R99, 1.4426950216293334961 ;  /* 0x3fb8aa3b63637820 */ /* 0x000fe40000400000 */
[----:B------:R-:W-:Y:S02]  /*26f0*/  FMUL R92, R92, 1.4426950216293334961 ;  /* 0x3fb8aa3b5c5c7820 */ /* 0x000fe40000400000 */
[----:B------:R-:W-:Y:S02]  /*2700*/  FMUL R93, R93, 1.4426950216293334961 ;  /* 0x3fb8aa3b5d5d7820 */ /* 0x000fe40000400000 */
[----:B------:R-:W-:Y:S02]  /*2710*/  FMUL R94, R94, 1.4426950216293334961 ;  /* 0x3fb8aa3b5e5e7820 */ /* 0x000fe40000400000 */
[----:B------:R-:W-:Y:S01]  /*2720*/  FMUL R95, R95, 1.4426950216293334961 ;  /* 0x3fb8aa3b5f5f7820 */ /* 0x000fe20000400000 */
[----:B------:R-:W-:Y:S08]  /*2730*/  MUFU.EX2 R96, R96 ;  /* 0x0000006000607308 */ /* 0x000ff00000000800 */
[----:B------:R-:W0:Y:S08]  /*2740*/  MUFU.EX2 R97, R97 ;  /* 0x0000006100617308 */ /* 0x000e300000000800 */
[----:B------:R-:W-:Y:S08]  /*2750*/  MUFU.EX2 R98, R98 ;  /* 0x0000006200627308 */ /* 0x000ff00000000800 */
[----:B------:R-:W1:Y:S08]  /*2760*/  MUFU.EX2 R99, R99 ;  /* 0x0000006300637308 */ /* 0x000e700000000800 */
[----:B------:R-:W-:Y:S08]  /*2770*/  MUFU.EX2 R92, R92 ;  /* 0x0000005c005c7308 */ /* 0x000ff00000000800 */
[----:B------:R-:W2:Y:S08]  /*2780*/  MUFU.EX2 R93, R93 ;  /* 0x0000005d005d7308 */ /* 0x000eb00000000800 */
[----:B------:R-:W-:Y:S08]  /*2790*/  MUFU.EX2 R94, R94 ;  /* 0x0000005e005e7308 */ /* 0x000ff00000000800 */
[----:B------:R-:W3:Y:S01]  /*27a0*/  MUFU.EX2 R95, R95 ;  /* 0x0000005f005f7308 */ /* 0x000ee20000000800 */
[----:B0-----:R-:W-:-:S02]  /*27b0*/  FADD R100, R96, R97 ;  /* 0x0000006160647221 */ /* 0x001fc40000000000 */
[----:B-1----:R-:W-:Y:S02]  /*27c0*/  FADD R101, R98, R99 ;  /* 0x0000006362657221 */ /* 0x002fe40000000000 */
[----:B--2---:R-:W-:Y:S01]  /*27d0*/  FADD R102, R92, R93 ;  /* 0x0000005d5c667221 */ /* 0x004fe20000000000 */
[----:B------:R-:W0:Y:S04]  /*27e0*/  SHFL.BFLY PT, R105, R100, 0x2, 0x1f ;  /* 0x0c401f0064697f89 */ /* 0x000e2800000e0000 */
[----:B------:R-:W1:Y:S01]  /*27f0*/  SHFL.BFLY PT, R104, R101, 0x2, 0x1f ;  /* 0x0c401f0065687f89 */ /* 0x000e6200000e0000 */
[----:B---3--:R-:W-:-:S03]  /*2800*/  FADD R103, R94, R95 ;  /* 0x0000005f5e677221 */ /* 0x008fc60000000000 */
[----:B------:R-:W2:Y:S04]  /*2810*/  SHFL.BFLY PT, R107, R102, 0x2, 0x1f ;  /* 0x0c401f00666b7f89 */ /* 0x000ea800000e0000 */
[----:B------:R-:W3:Y:S01]  /*2820*/  SHFL.BFLY PT, R116, R103, 0x2, 0x1f ;  /* 0x0c401f0067747f89 */ /* 0x000ee200000e0000 */
[----:B0-----:R-:W-:Y:S02]  /*2830*/  FADD R105, R100, R105 ;  /* 0x0000006964697221 */ /* 0x001fe40000000000 */
[----:B-1----:R-:W-:-:S03]  /*2840*/  FADD R106, R101, R104 ;  /* 0x00000068656a7221 */ /* 0x002fc60000000000 */
[----:B------:R-:W0:Y:S01]  /*2850*/  SHFL.BFLY PT, R104, R105, 0x1, 0x1f ;  /* 0x0c201f0069687f89 */ /* 0x000e2200000e0000 */
[----:B--2---:R-:W-:Y:S02]  /*2860*/  FADD R115, R102, R107 ;  /* 0x0000006b66737221 */ /* 0x004fe40000000000 */
[----:B---3--:R-:W-:Y:S01]  /*2870*/  FADD R117, R103, R116 ;  /* 0x0000007467757221 */ /* 0x008fe20000000000 */
[----:B------:R-:W1:Y:S04]  /*2880*/  SHFL.BFLY PT, R107, R106, 0x1, 0x1f ;  /* 0x0c201f006a6b7f89 */ /* 0x000e6800000e0000 */
[----:B------:R-:W2:Y:S04]  /*2890*/  SHFL.BFLY PT, R116, R115, 0x1, 0x1f ;  /* 0x0c201f0073747f89 */ /* 0x000ea800000e0000 */
[----:B------:R-:W3:Y:S01]  /*28a0*/  SHFL.BFLY PT, R100, R117, 0x1, 0x1f ;  /* 0x0c201f0075647f89 */ /* 0x000ee200000e0000 */
[----:B0-----:R-:W-:-:S03]  /*28b0*/  FADD R101, R105, R104 ;  /* 0x0000006869657221 */ /* 0x001fc60000000000 */
[----:B------:R-:W-:Y:S01]  /*28c0*/  BAR.SYNC.DEFER_BLOCKING 0x0 ;  /* 0x0000000000007b1d */ /* 0x000fe20000010000 */
[----:B-1----:R-:W-:Y:S02]  /*28d0*/  FADD R107, R106, R107 ;  /* 0x0000006b6a6b7221 */ /* 0x002fe40000000000 */
[----:B--2---:R-:W-:Y:S02]  /*28e0*/  FADD R103, R115, R116 ;  /* 0x0000007473677221 */ /* 0x004fe40000000000 */
[----:B---3--:R-:W-:Y:S01]  /*28f0*/  FADD R119, R117, R100 ;  /* 0x0000006475777221 */ /* 0x008fe20000000000 */
[----:B------:R-:W-:Y:S04]  /*2900*/  @P0 STS [R32+0x4000], R101 ;  /* 0x0040006520000388 */ /* 0x000fe80000000800 */
[----:B------:R-:W-:Y:S04]  /*2910*/  @P0 STS [R32+0x4040], R107 ;  /* 0x0040406b20000388 */ /* 0x000fe80000000800 */
[----:B------:R-:W-:Y:S04]  /*2920*/  @P0 STS [R32+0x4080], R103 ;  /* 0x0040806720000388 */ /* 0x000fe80000000800 */
[----:B------:R-:W-:Y:S04]  /*2930*/  @P0 STS [R32+0x40c0], R119 ;  /* 0x0040c07720000388 */ /* 0x000fe80000000800 */
[----:B------:R-:W-:Y:S06]  /*2940*/  BAR.SYNC.DEFER_BLOCKING 0x0 ;  /* 0x0000000000007b1d */ /* 0x000fec0000010000 */
[----:B------:R-:W0:Y:S04]  /*2950*/  @!P2 LDS R29, [R4.X4+0x4000] ;  /* 0x00400000041da984 */ /* 0x000e280000004800 */
[----:B0-----:R-:W0:Y:S02]  /*2960*/  SHFL.BFLY PT, R100, R29, 0x1, 0x1f ;  /* 0x0c201f001d647f89 */ /* 0x001e2400000e0000 */
[----:B0-----:R-:W-:-:S05]  /*2970*/  FADD R105, R29, R100 ;  /* 0x000000641d697221 */ /* 0x001fca0000000000 */
[----:B------:R0:W-:Y:S04]  /*2980*/  @P1 STS [R4.X4+0x4000], R105 ;  /* 0x0040006904001388 */ /* 0x0001e80000004800 */
[----:B------:R-:W-:Y:S01]  /*2990*/  BAR.SYNC.DEFER_BLOCKING 0x0 ;  /* 0x0000000000007b1d */ /* 0x000fe20000010000 */
[----:B------:R-:W-:Y:S02]  /*29a0*/  FADD R35, -R112, R35 ;  /* 0x0000002370237221 */ /* 0x000fe40000000100 */
[----:B------:R-:W-:Y:S02]  /*29b0*/  IMAD.U32 R101, RZ, RZ, UR5 ;  /* 0x00000005ff657e24 */ /* 0x000fe4000f8e00ff */
[----:B------:R-:W-:Y:S02]  /*29c0*/  FMUL R106, R35, 1.4426950216293334961 ;  /* 0x3fb8aa3b236a7820 */ /* 0x000fe40000400000 */
[----:B------:R-:W-:Y:S01]  /*29d0*/  FADD R35, -R37, R36 ;  /* 0x0000002425237221 */ /* 0x000fe20000000100 */
[----:B------:R-:W1:Y:S04]  /*29e0*/  LDS R107, [R31+0x4040] ;  /* 0x004040001f6b7984 */ /* 0x000e680000000800 */
[----:B------:R-:W2:Y:S04]  /*29f0*/  LDS R116, [R31+0x4000] ;  /* 0x004000001f747984 */ /* 0x000ea80000000800 */
[----:B------:R-:W3:Y:S01]  /*2a00*/  LDS R115, [R31+0x4080] ;  /* 0x004080001f737984 */ /* 0x000ee20000000800 */
[----:B------:R-:W-:Y:S01]  /*2a10*/  IMAD.WIDE R100, R101, 0x2, R124 ;  /* 0x0000000265647825 */ /* 0x000fe200078e027c */
[----:B------:R-:W-:-:S03]  /*2a20*/  MOV R103, UR5 ;  /* 0x0000000500677c02 */ /* 0x000fc60008000f00 */
[----:B------:R-:W-:Y:S01]  /*2a30*/  FMUL R35, R35, 1.4426950216293334961 ;  /* 0x3fb8aa3b23237820 */ /* 0x000fe20000400000 */
[----:B------:R4:W5:Y:S01]  /*2a40*/  LDG.E.U16 R163, [R100.64] ;  /* 0x0000000c64a37981 */ /* 0x000962000c1e1500 */
[----:B0-----:R-:W-:Y:S02]  /*2a50*/  IMAD.U32 R105, RZ, RZ, UR5 ;  /* 0x00000005ff697e24 */ /* 0x001fe4000f8e00ff */
[----:B------:R-:W-:Y:S02]  /*2a60*/  FADD R34, -R113, R34 ;  /* 0x0000002271227221 */ /* 0x000fe40000000100 */
[----:B------:R-:W-:Y:S01]  /*2a70*/  IMAD.WIDE R104, R105, 0x2, R120 ;  /* 0x0000000269687825 */ /* 0x000fe200078e0278 */
[----:B------:R-:W0:Y:S01]  /*2a80*/  MUFU.EX2 R35, R35 ;  /* 0x0000002300237308 */ /* 0x000e220000000800 */
[----:B----4-:R-:W-:Y:S02]  /*2a90*/  MOV R101, UR5 ;  /* 0x0000000500657c02 */ /* 0x010fe40008000f00 */
[----:B------:R-:W-:Y:S01]  /*2aa0*/  IMAD.WIDE R102, R103, 0x2, R122 ;  /* 0x0000000267667825 */ /* 0x000fe200078e027a */
[----:B------:R4:W5:Y:S04]  /*2ab0*/  LDG.E.U16 R167, [R104.64] ;  /* 0x0000000c68a77981 */ /* 0x000968000c1e1500 */
[----:B------:R-:W2:Y:S01]  /*2ac0*/  MUFU.EX2 R106, R106 ;  /* 0x0000006a006a7308 */ /* 0x000ea20000000800 */
[----:B------:R-:W-:Y:S01]  /*2ad0*/  IMAD.WIDE R100, R101, 0x2, R110 ;  /* 0x0000000265647825 */ /* 0x000fe200078e026e */
[----:B------:R0:W5:Y:S03]  /*2ae0*/  LDG.E.U16 R165, [R102.64] ;  /* 0x0000000c66a57981 */ /* 0x000166000c1e1500 */
[----:B------:R-:W-:Y:S01]  /*2af0*/  FMUL R36, R34, 1.4426950216293334961 ;  /* 0x3fb8aa3b22247820 */ /* 0x000fe20000400000 */
[----:B------:R1:W5:Y:S01]  /*2b00*/  LDG.E.U16 R169, [R100.64] ;  /* 0x0000000c64a97981 */ /* 0x000362000c1e1500 */
[----:B----4-:R-:W-:Y:S01]  /*2b10*/  MOV R105, UR5 ;  /* 0x0000000500697c02 */ /* 0x010fe20008000f00 */
[----:B0-----:R-:W-:-:S03]  /*2b20*/  IMAD.U32 R103, RZ, RZ, UR5 ;  /* 0x00000005ff677e24 */ /* 0x001fc6000f8e00ff */
[----:B------:R-:W3:Y:S01]  /*2b30*/  MUFU.EX2 R36, R36 ;  /* 0x0000002400247308 */ /* 0x000ee20000000800 */
[----:B------:R-:W-:Y:S01]  /*2b40*/  IMAD.WIDE R104, R105, 0x2, R46 ;  /* 0x0000000269687825 */ /* 0x000fe200078e022e */
[----:B-1----:R-:W-:-:S03]  /*2b50*/  MOV R101, UR5 ;  /* 0x0000000500657c02 */ /* 0x002fc60008000f00 */
[----:B------:R-:W-:Y:S01]  /*2b60*/  IMAD.WIDE R102, R103, 0x2, R44 ;  /* 0x0000000267667825 */ /* 0x000fe200078e022c */
[----:B------:R-:W-:Y:S01]  /*2b70*/  MOV R117, UR5 ;  /* 0x0000000500757c02 */ /* 0x000fe20008000f00 */
[----:B------:R0:W4:Y:S01]  /*2b80*/  LDG.E.U16 R173, [R104.64] ;  /* 0x0000000c68ad7981 */ /* 0x000122000c1e1500 */
[----:B------:R-:W-:Y:S01]  /*2b90*/  MOV R159, UR5 ;  /* 0x00000005009f7c02 */ /* 0x000fe20008000f00 */
[----:B------:R-:W-:Y:S02]  /*2ba0*/  IMAD.WIDE R100, R101, 0x2, R40 ;  /* 0x0000000265647825 */ /* 0x000fe400078e0228 */
[----:B------:R1:W4:Y:S02]  /*2bb0*/  LDG.E.U16 R171, [R102.64] ;  /* 0x0000000c66ab7981 */ /* 0x000324000c1e1500 */
[C---:B------:R-:W-:Y:S02]  /*2bc0*/  FMUL R86, R35.reuse, R86 ;  /* 0x0000005623567220 */ /* 0x040fe40000400000 */
[C---:B------:R-:W-:Y:S01]  /*2bd0*/  FMUL R87, R35.reuse, R87 ;  /* 0x0000005723577220 */ /* 0x040fe20000400000 */
[----:B------:R0:W4:Y:S01]  /*2be0*/  LDG.E.U16 R175, [R100.64] ;  /* 0x0000000c64af7981 */ /* 0x000122000c1e1500 */
[----:B------:R-:W-:-:S02]  /*2bf0*/  FMUL R82, R35, R82 ;  /* 0x0000005223527220 */ /* 0x000fc40000400000 */
[C---:B------:R-:W-:Y:S02]  /*2c00*/  FMUL R83, R35.reuse, R83 ;  /* 0x0000005323537220 */ /* 0x040fe40000400000 */
[C---:B------:R-:W-:Y:S02]  /*2c10*/  FMUL R78, R35.reuse, R78 ;  /* 0x0000004e234e7220 */ /* 0x040fe40000400000 */
[C---:B------:R-:W-:Y:S02]  /*2c20*/  FMUL R79, R35.reuse, R79 ;  /* 0x0000004f234f7220 */ /* 0x040fe40000400000 */
[C---:B------:R-:W-:Y:S02]  /*2c30*/  FMUL R90, R35.reuse, R90 ;  /* 0x0000005a235a7220 */ /* 0x040fe40000400000 */
[C---:B------:R-:W-:Y:S02]  /*2c40*/  FMUL R91, R35.reuse, R91 ;  /* 0x0000005b235b7220 */ /* 0x040fe40000400000 */
[----:B------:R-:W-:Y:S01]  /*2c50*/  FFMA R8, R35, R8, R107 ;  /* 0x0000000823087223 */ /* 0x000fe2000000006b */
[----:B------:R-:W-:Y:S01]  /*2c60*/  MOV R35, UR5 ;  /* 0x0000000500237c02 */ /* 0x000fe20008000f00 */
[----:B------:R-:W-:-:S02]  /*2c70*/  IMAD.U32 R107, RZ, RZ, UR5 ;  /* 0x00000005ff6b7e24 */ /* 0x000fc4000f8e00ff */
[----:B------:R-:W-:Y:S02]  /*2c80*/  IMAD.U32 R119, RZ, RZ, UR5 ;  /* 0x00000005ff777e24 */ /* 0x000fe4000f8e00ff */
[----:B------:R-:W-:Y:S02]  /*2c90*/  IMAD.U32 R161, RZ, RZ, UR5 ;  /* 0x00000005ffa17e24 */ /* 0x000fe4000f8e00ff */
[----:B-1----:R-:W-:Y:S02]  /*2ca0*/  IMAD.U32 R103, RZ, RZ, UR5 ;  /* 0x00000005ff677e24 */ /* 0x002fe4000f8e00ff */
[----:B0-----:R-:W-:Y:S02]  /*2cb0*/  IMAD.U32 R105, RZ, RZ, UR5 ;  /* 0x00000005ff697e24 */ /* 0x001fe4000f8e00ff */
[C---:B--2---:R-:W-:Y:S02]  /*2cc0*/  FFMA R9, R106.reuse, R9, R116 ;  /* 0x000000096a097223 */ /* 0x044fe40000000074 */
[----:B------:R-:W-:-:S02]  /*2cd0*/  FMUL R84, R106, R84 ;  /* 0x000000546a547220 */ /* 0x000fc40000400000 */
[C---:B------:R-:W-:Y:S02]  /*2ce0*/  FMUL R85, R106.reuse, R85 ;  /* 0x000000556a557220 */ /* 0x040fe40000400000 */
[C---:B------:R-:W-:Y:S02]  /*2cf0*/  FMUL R80, R106.reuse, R80 ;  /* 0x000000506a507220 */ /* 0x040fe40000400000 */
[C---:B------:R-:W-:Y:S02]  /*2d00*/  FMUL R81, R106.reuse, R81 ;  /* 0x000000516a517220 */ /* 0x040fe40000400000 */
[C---:B------:R-:W-:Y:S02]  /*2d10*/  FMUL R76, R106.reuse, R76 ;  /* 0x0000004c6a4c7220 */ /* 0x040fe40000400000 */
[C---:B------:R-:W-:Y:S02]  /*2d20*/  FMUL R77, R106.reuse, R77 ;  /* 0x0000004d6a4d7220 */ /* 0x040fe40000400000 */
[----:B------:R-:W-:-:S02]  /*2d30*/  FMUL R88, R106, R88 ;  /* 0x000000586a587220 */ /* 0x000fc40000400000 */
[----:B------:R-:W-:Y:S02]  /*2d40*/  FMUL R89, R106, R89 ;  /* 0x000000596a597220 */ /* 0x000fe40000400000 */
[----:B------:R-:W-:-:S04]  /*2d50*/  IMAD.WIDE R106, R107, 0x2, R48 ;  /* 0x000000026b6a7825 */ /* 0x000fc800078e0230 */
[----:B------:R-:W-:Y:S02]  /*2d60*/  IMAD.WIDE R116, R117, 0x2, R38 ;  /* 0x0000000275747825 */ /* 0x000fe400078e0226 */
[----:B------:R-:W2:Y:S02]  /*2d70*/  LDG.E.U16 R107, [R106.64] ;  /* 0x0000000c6a6b7981 */ /* 0x000ea4000c1e1500 */
[----:B------:R-:W-:Y:S02]  /*2d80*/  IMAD.WIDE R118, R119, 0x2, R50 ;  /* 0x0000000277767825 */ /* 0x000fe400078e0232 */
[----:B------:R-:W2:Y:S02]  /*2d90*/  LDG.E.U16 R117, [R116.64] ;  /* 0x0000000c74757981 */ /* 0x000ea4000c1e1500 */
[----:B------:R-:W-:Y:S02]  /*2da0*/  IMAD.WIDE R158, R159, 0x2, R52 ;  /* 0x000000029f9e7825 */ /* 0x000fe400078e0234 */
[----:B------:R-:W2:Y:S02]  /*2db0*/  LDG.E.U16 R119, [R118.64] ;  /* 0x0000000c76777981 */ /* 0x000ea4000c1e1500 */
[----:B------:R-:W-:-:S02]  /*2dc0*/  IMAD.WIDE R160, R161, 0x2, R54 ;  /* 0x00000002a1a07825 */ /* 0x000fc400078e0236 */
        /* <DEDUP_REMOVED lines=8> */
[----:B------:R0:W2:Y:S02]  /*2e50*/  LDG.E.U16 R177, [R34.64] ;  /* 0x0000000c22b17981 */ /* 0x0000a4000c1e1500 */
[----:B---3--:R-:W-:Y:S02]  /*2e60*/  FFMA R6, R36, R6, R115 ;  /* 0x0000000624067223 */ /* 0x008fe40000000073 */
[----:B------:R-:W3:Y:S04]  /*2e70*/  LDG.E.U16 R115, [R104.64] ;  /* 0x0000000c68737981 */ /* 0x000ee8000c1e1500 */
[----:B0-----:R-:W0:Y:S04]  /*2e80*/  LDS R35, [R31+0x40c0] ;  /* 0x0040c0001f237984 */ /* 0x001e280000000800 */
[----:B------:R-:W-:Y:S01]  /*2e90*/  BAR.SYNC.DEFER_BLOCKING 0x0 ;  /* 0x0000000000007b1d */ /* 0x000fe20000010000 */
[----:B------:R-:W-:-:S02]  /*2ea0*/  F2FP.PACK_AB R181, R97, R96 ;  /* 0x0000006061b5723e */ /* 0x000fc400000000ff */
[----:B------:R-:W-:Y:S02]  /*2eb0*/  F2FP.PACK_AB R183, R99, R98 ;  /* 0x0000006263b7723e */ /* 0x000fe400000000ff */
[----:B------:R-:W-:Y:S02]  /*2ec0*/  F2FP.PACK_AB R185, R93, R92 ;  /* 0x0000005c5db9723e */ /* 0x000fe400000000ff */
[----:B------:R-:W-:Y:S01]  /*2ed0*/  F2FP.PACK_AB R187, R95, R94 ;  /* 0x0000005e5fbb723e */ /* 0x000fe200000000ff */
[----:B------:R-:W-:-:S04]  /*2ee0*/  FADD R33, -R114, R33 ;  /* 0x0000002172217221 */ /* 0x000fc80000000100 */
[----:B------:R-:W-:Y:S01]  /*2ef0*/  FMUL R33, R33, 1.4426950216293334961 ;  /* 0x3fb8aa3b21217820 */ /* 0x000fe20000400000 */
[----:B------:R-:W-:Y:S02]  /*2f00*/  UIADD3 UR6, UR6, 0x10, URZ ;  /* 0x0000001006067890 */ /* 0x000fe4000fffe03f */
[----:B------:R-:W-:-:S03]  /*2f10*/  ULDC UR8, c[0x0][0x1d0] ;  /* 0x0000740000087ab9 */ /* 0x000fc60000000800 */
[----:B------:R-:W1:Y:S01]  /*2f20*/  MUFU.EX2 R33, R33 ;  /* 0x0000002100217308 */ /* 0x000e620000000800 */
[----:B------:R-:W-:Y:S01]  /*2f30*/  UISETP.GE.AND UP0, UPT, UR6, UR8, UPT ;  /* 0x000000080600728c */ /* 0x000fe2000bf06270 */
[----:B------:R-:W-:-:S05]  /*2f40*/  FMUL R72, R36, R72 ;  /* 0x0000004824487220 */ /* 0x000fca0000400000 */
[----:B------:R-:W-:Y:S01]  /*2f50*/  PLOP3.LUT P3, PT, PT, PT, UP0, 0x80, 0x0 ;  /* 0x000000000000781c */ /* 0x000fe20003f6f008 */
[C---:B------:R-:W-:Y:S02]  /*2f60*/  FMUL R73, R36.reuse, R73 ;  /* 0x0000004924497220 */ /* 0x040fe40000400000 */
[C---:B------:R-:W-:Y:S02]  /*2f70*/  FMUL R60, R36.reuse, R60 ;  /* 0x0000003c243c7220 */ /* 0x040fe40000400000 */
[C---:B------:R-:W-:Y:S02]  /*2f80*/  FMUL R61, R36.reuse, R61 ;  /* 0x0000003d243d7220 */ /* 0x040fe40000400000 */
[C---:B------:R-:W-:Y:S02]  /*2f90*/  FMUL R64, R36.reuse, R64 ;  /* 0x0000004024407220 */ /* 0x040fe40000400000 */
[C---:B------:R-:W-:Y:S02]  /*2fa0*/  FMUL R65, R36.reuse, R65 ;  /* 0x0000004124417220 */ /* 0x040fe40000400000 */
[----:B------:R-:W-:-:S02]  /*2fb0*/  FMUL R68, R36, R68 ;  /* 0x0000004424447220 */ /* 0x000fc40000400000 */
[----:B------:R-:W-:Y:S02]  /*2fc0*/  FMUL R69, R36, R69 ;  /* 0x0000004524457220 */ /* 0x000fe40000400000 */
[C---:B-1----:R-:W-:Y:S02]  /*2fd0*/  FMUL R74, R33.reuse, R74 ;  /* 0x0000004a214a7220 */ /* 0x042fe40000400000 */
[C---:B------:R-:W-:Y:S02]  /*2fe0*/  FMUL R75, R33.reuse, R75 ;  /* 0x0000004b214b7220 */ /* 0x040fe40000400000 */
[C---:B------:R-:W-:Y:S02]  /*2ff0*/  FMUL R62, R33.reuse, R62 ;  /* 0x0000003e213e7220 */ /* 0x040fe40000400000 */
[C---:B------:R-:W-:Y:S02]  /*3000*/  FMUL R63, R33.reuse, R63 ;  /* 0x0000003f213f7220 */ /* 0x040fe40000400000 */
[----:B------:R-:W-:-:S02]  /*3010*/  FMUL R66, R33, R66 ;  /* 0x0000004221427220 */ /* 0x000fc40000400000 */
[C---:B------:R-:W-:Y:S02]  /*3020*/  FMUL R67, R33.reuse, R67 ;  /* 0x0000004321437220 */ /* 0x040fe40000400000 */
[C---:B------:R-:W-:Y:S02]  /*3030*/  FMUL R70, R33.reuse, R70 ;  /* 0x0000004621467220 */ /* 0x040fe40000400000 */
[----:B------:R-:W-:Y:S01]  /*3040*/  FMUL R71, R33, R71 ;  /* 0x0000004721477220 */ /* 0x000fe20000400000 */
[----:B------:R-:W-:Y:S02]  /*3050*/  UMOV UR8, 0x10 ;  /* 0x0000001000087882 */ /* 0x000fe40000000000 */
[----:B------:R-:W-:Y:S02]  /*3060*/  ULDC UR9, c[0x0][0x1b4] ;  /* 0x00006d0000097ab9 */ /* 0x000fe40000000800 */
[----:B------:R-:W-:Y:S02]  /*3070*/  ULDC UR10, c[0x0][0x1a4] ;  /* 0x00006900000a7ab9 */ /* 0x000fe40000000800 */
[----:B------:R-:W-:-:S02]  /*3080*/  UIMAD UR5, UR8, UR9, UR5 ;  /* 0x00000009080572a4 */ /* 0x000fc4000f8e0205 */
[----:B------:R-:W-:Y:S01]  /*3090*/  UIMAD UR4, UR8, UR10, UR4 ;  /* 0x0000000a080472a4 */ /* 0x000fe2000f8e0204 */
[----:B0-----:R-:W-:Y:S01]  /*30a0*/  FFMA R10, R33, R10, R35 ;  /* 0x0000000a210a7223 */ /* 0x001fe20000000023 */
[----:B------:R-:W-:Y:S01]  /*30b0*/  MOV R35, R112 ;  /* 0x0000007000237202 */ /* 0x000fe20000000f00 */
[----:B------:R-:W-:Y:S01]  /*30c0*/  IMAD.MOV.U32 R36, RZ, RZ, R37 ;  /* 0x000000ffff247224 */ /* 0x000fe200078e0025 */
[----:B------:R-:W-:Y:S01]  /*30d0*/  MOV R34, R113 ;  /* 0x0000007100227202 */ /* 0x000fe20000000f00 */
[----:B------:R-:W-:Y:S01]  /*30e0*/  IMAD.MOV.U32 R33, RZ, RZ, R114 ;  /* 0x000000ffff217224 */ /* 0x000fe200078e0072 */
[----:B-----5:R-:W-:Y:S04]  /*30f0*/  STS.U16 [R30+0x4000], R163 ;  /* 0x004000a31e007388 */ /* 0x020fe80000000400 */
[----:B------:R-:W-:Y:S04]  /*3100*/  STS.U16 [R30+0x4400], R167 ;  /* 0x004400a71e007388 */ /* 0x000fe80000000400 */
[----:B------:R-:W-:Y:S04]  /*3110*/  STS.U16 [R30+0x4200], R165 ;  /* 0x004200a51e007388 */ /* 0x000fe80000000400 */
[----:B------:R-:W-:Y:S04]  /*3120*/  STS.U16 [R30+0x4600], R169 ;  /* 0x004600a91e007388 */ /* 0x000fe80000000400 */
[----:B----4-:R-:W-:Y:S04]  /*3130*/  STS.U16 [R30+0x4a00], R173 ;  /* 0x004a00ad1e007388 */ /* 0x010fe80000000400 */
[----:B------:R-:W-:Y:S04]  /*3140*/  STS.U16 [R30+0x4800], R171 ;  /* 0x004800ab1e007388 */ /* 0x000fe80000000400 */
[----:B------:R-:W-:Y:S04]  /*3150*/  STS.U16 [R30+0x5600], R175 ;  /* 0x005600af1e007388 */ /* 0x000fe80000000400 */
[----:B--2---:R-:W-:Y:S04]  /*3160*/  STS.U16 [R30+0x4c00], R107 ;  /* 0x004c006b1e007388 */ /* 0x004fe80000000400 */
[----:B------:R-:W-:Y:S04]  /*3170*/  STS.U16 [R30+0x4e00], R117 ;  /* 0x004e00751e007388 */ /* 0x000fe80000000400 */
[----:B------:R-:W-:Y:S04]  /*3180*/  STS.U16 [R30+0x5000], R119 ;  /* 0x005000771e007388 */ /* 0x000fe80000000400 */
[----:B------:R-:W-:Y:S04]  /*3190*/  STS.U16 [R30+0x5200], R159 ;  /* 0x0052009f1e007388 */ /* 0x000fe80000000400 */
[----:B------:R-:W-:Y:S04]  /*31a0*/  STS.U16 [R30+0x5400], R161 ;  /* 0x005400a11e007388 */ /* 0x000fe80000000400 */
[----:B------:R-:W-:Y:S04]  /*31b0*/  STS.U16 [R30+0x5800], R103 ;  /* 0x005800671e007388 */ /* 0x000fe80000000400 */
[----:B------:R-:W-:Y:S04]  /*31c0*/  STS.U16 [R30+0x5c00], R179 ;  /* 0x005c00b31e007388 */ /* 0x000fe80000000400 */
[----:B------:R-:W-:Y:S04]  /*31d0*/  STS.U16 [R30+0x5a00], R177 ;  /* 0x005a00b11e007388 */ /* 0x000fe80000000400 */
[----:B---3--:R-:W-:Y:S04]  /*31e0*/  STS.U16 [R30+0x5e00], R115 ;  /* 0x005e00731e007388 */ /* 0x008fe80000000400 */
[----:B------:R-:W-:Y:S04]  /*31f0*/  STS [R16+0x6000], R181 ;  /* 0x006000b510007388 */ /* 0x000fe80000000800 */
[----:B------:R-:W-:Y:S04]  /*3200*/  STS [R16+0x6100], R183 ;  /* 0x006100b710007388 */ /* 0x000fe80000000800 */
[----:B------:R-:W-:Y:S04]  /*3210*/  STS [R16+0x6200], R185 ;  /* 0x006200b910007388 */ /* 0x000fe80000000800 */
[----:B------:R-:W-:Y:S04]  /*3220*/  STS [R16+0x6300], R187 ;  /* 0x006300bb10007388 */ /* 0x000fe80000000800 */
[----:B------:R-:W-:Y:S06]  /*3230*/  BAR.SYNC.DEFER_BLOCKING 0x0 ;  /* 0x0000000000007b1d */ /* 0x000fec0000010000 */
[----:B------:R-:W-:Y:S04]  /*3240*/  LDSM.16.M88.4 R104, [R7+0x6000] ;  /* 0x006000000768783b */ /* 0x000fe80000000200 */
[----:B------:R-:W0:Y:S04]  /*3250*/  LDSM.16.M88.4 R92, [R18+0x4000] ;  /* 0x00400000125c783b */ /* 0x000e280000000200 */
[----:B------:R-:W1:Y:S04]  /*3260*/  LDSM.16.M88.4 R96, [R18+0x5000] ;  /* 0x005000001260783b */ /* 0x000e680000000200 */
[----:B------:R-:W2:Y:S01]  /*3270*/  LDSM.16.M88.4 R100, [R7+0x6200] ;  /* 0x006200000764783b */ /* 0x000ea20000000200 */
[C---:B0-----:R-:W-:Y:S08]  /*3280*/  HMMA.16816.F32 R84, R104.reuse, R92, R84 ;  /* 0x0000005c6854723c */ /* 0x041ff00000001854 */
[C---:B------:R-:W-:Y:S08]  /*3290*/  HMMA.16816.F32 R80, R104.reuse, R94, R80 ;  /* 0x0000005e6850723c */ /* 0x040ff00000001850 */
[C---:B-1----:R-:W-:Y:S08]  /*32a0*/  HMMA.16816.F32 R76, R104.reuse, R96, R76 ;  /* 0x00000060684c723c */ /* 0x042ff0000000184c */
[----:B------:R-:W-:Y:S08]  /*32b0*/  HMMA.16816.F32 R88, R104, R98, R88 ;  /* 0x000000626858723c */ /* 0x000ff00000001858 */
[C---:B--2---:R-:W-:Y:S08]  /*32c0*/  HMMA.16816.F32 R72, R100.reuse, R92, R72 ;  /* 0x0000005c6448723c */ /* 0x044ff00000001848 */
[C---:B------:R-:W-:Y:S08]  /*32d0*/  HMMA.16816.F32 R60, R100.reuse, R94, R60 ;  /* 0x0000005e643c723c */ /* 0x040ff0000000183c */
[C---:B------:R-:W-:Y:S08]  /*32e0*/  HMMA.16816.F32 R64, R100.reuse, R96, R64 ;  /* 0x000000606440723c */ /* 0x040ff00000001840 */
[----:B------:R-:W-:Y:S01]  /*32f0*/  HMMA.16816.F32 R68, R100, R98, R68 ;  /* 0x000000626444723c */ /* 0x000fe20000001844 */
[----:B------:R-:W-:Y:S01]  /*3300*/  @P3 CALL.REL.NOINC `(.L_x_0) ;  /* 0x0000001000003944 */ /* 0x000fe20003c00000 */
[----:B------:R-:W-:Y:S06]  /*3310*/  BRA `(.L_x_1) ;  /* 0xffffe6f000007947 */ /* 0x000fec000383ffff */
.L_x_0:
[----:B------:R-:W-:Y:S01]  /*3320*/  MOV R110, c[0x0][0x1c8] ;  /* 0x00007200006e7a02 */ /* 0x000fe20000000f00 */
[----:B------:R-:W-:Y:S01]  /*3330*/  IMAD R15, R3, c[0x0][0x1c4], RZ ;  /* 0x00007100030f7a24 */ /* 0x000fe200078e02ff */
[----:B------:R-:W-:Y:S01]  /*3340*/  SHF.L.U32 R5, R0, 0x4, RZ ;  /* 0x0000000400057819 */ /* 0x000fe200000006ff */
[----:B------:R-:W-:Y:S01]  /*3350*/  IMAD.MOV.U32 R122, RZ, RZ, R73 ;  /* 0x000000ffff7a7224 */ /* 0x000fe200078e0049 */
[----:B------:R-:W-:Y:S01]  /*3360*/  SHF.R.U32.HI R7, RZ, 0x1, R0 ;  /* 0x00000001ff077819 */ /* 0x000fe20000011600 */
[C---:B------:R-:W-:Y:S01]  /*3370*/  IMAD R18, R110.reuse, 0x8, R13 ;  /* 0x000000086e127824 */ /* 0x040fe200078e020d */
[----:B------:R-:W-:Y:S01]  /*3380*/  LOP3.LUT R5, R5, 0x70, RZ, 0xc0, !PT ;  /* 0x0000007005057812 */ /* 0x000fe200078ec0ff */
[----:B------:R-:W-:Y:S01]  /*3390*/  IMAD.MOV.U32 R129, RZ, RZ, R87 ;  /* 0x000000ffff817224 */ /* 0x000fe200078e0057 */
[----:B------:R-:W-:Y:S01]  /*33a0*/  LOP3.LUT R16, R7, 0xc, RZ, 0xc0, !PT ;  /* 0x0000000c07107812 */ /* 0x000fe200078ec0ff */
[----:B------:R-:W-:Y:S01]  /*33b0*/  IMAD.MOV.U32 R87, RZ, RZ, R79 ;  /* 0x000000ffff577224 */ /* 0x000fe200078e004f */
[----:B------:R-:W-:Y:S01]  /*33c0*/  LEA R19, R110, R18, 0x3 ;  /* 0x000000126e137211 */ /* 0x000fe200078e18ff */
[----:B------:R-:W-:Y:S01]  /*33d0*/  IMAD.MOV.U32 R79, RZ, RZ, R10 ;  /* 0x000000ffff4f7224 */ /* 0x000fe200078e000a */
[----:B------:R-:W-:Y:S01]  /*33e0*/  ISETP.GE.U32.AND P0, PT, R4, 0x20, PT ;  /* 0x000000200400780c */ /* 0x000fe20003f06070 */
[----:B------:R-:W-:Y:S01]  /*33f0*/  IMAD R4, R2, c[0x0][0x1c0], RZ ;  /* 0x0000700002047a24 */ /* 0x000fe200078e02ff */
[----:B------:R-:W-:Y:S01]  /*3400*/  LOP3.LUT R17, R0, 0xc, RZ, 0xc0, !PT ;  /* 0x0000000c00117812 */ /* 0x000fe200078ec0ff */
[----:B------:R-:W-:Y:S01]  /*3410*/  IMAD R20, R110, 0x8, R19 ;  /* 0x000000086e147824 */ /* 0x000fe200078e0213 */
[----:B------:R-:W-:Y:S01]  /*3420*/  LOP3.LUT R30, R11, 0x1f8, RZ, 0xc0, !PT ;  /* 0x000001f80b1e7812 */ /* 0x000fe200078ec0ff */
[----:B------:R-:W-:Y:S01]  /*3430*/  IMAD.IADD R7, R5, 0x1, R16 ;  /* 0x0000000105077824 */ /* 0x000fe200078e0210 */
[C---:B------:R-:W-:Y:S01]  /*3440*/  SHF.L.U32 R5, R4.reuse, 0x1, RZ ;  /* 0x0000000104057819 */ /* 0x040fe200000006ff */
[----:B------:R-:W-:Y:S01]  /*3450*/  IMAD.HI R4, R4, 0x2, RZ ;  /* 0x0000000204047827 */ /* 0x000fe200078e02ff */
[----:B------:R-:W-:Y:S01]  /*3460*/  LEA R21, R110, R20, 0x3 ;  /* 0x000000146e157211 */ /* 0x000fe200078e18ff */
[----:B------:R-:W-:Y:S01]  /*3470*/  BAR.SYNC.DEFER_BLOCKING 0x0 ;  /* 0x0000000000007b1d */ /* 0x000fe20000010000 */
[C---:B------:R-:W-:Y:S01]  /*3480*/  SHF.L.U32 R16, R15.reuse, 0x1, RZ ;  /* 0x000000010f107819 */ /* 0x040fe200000006ff */
[----:B------:R-:W-:Y:S01]  /*3490*/  IMAD.HI R15, R15, 0x2, RZ ;  /* 0x000000020f0f7827 */ /* 0x000fe200078e02ff */
[----:B------:R-:W-:Y:S01]  /*34a0*/  LOP3.LUT R14, R14, 0x1020, RZ, 0xc0, !PT ;  /* 0x000010200e0e7812 */ /* 0x000fe200078ec0ff */
[----:B------:R-:W-:Y:S01]  /*34b0*/  USHF.R.U32.HI UR7, URZ, 0x1, UR7 ;  /* 0x000000013f077899 */ /* 0x000fe20008011607 */
[----:B------:R-:W-:Y:S01]  /*34c0*/  IADD3 R33, P1, P2, R16, c[0x0][0x178], R5 ;  /* 0x00005e0010217a10 */ /* 0x000fe20007a3e005 */
[C---:B------:R-:W-:Y:S01]  /*34d0*/  IMAD R22, R110.reuse, 0x8, R21 ;  /* 0x000000086e167824 */ /* 0x040fe200078e0215 */
[C---:B------:R-:W-:Y:S01]  /*34e0*/  LEA R11, R17.reuse, R30, 0xa ;  /* 0x0000001e110b7211 */ /* 0x040fe200078e50ff */
[----:B------:R-:W-:Y:S01]  /*34f0*/  IMAD R111, R17, 0x2, R14 ;  /* 0x00000002116f7824 */ /* 0x000fe200078e020e */
[----:B------:R-:W-:Y:S01]  /*3500*/  IADD3.X R115, R15, c[0x0][0x17c], R4, P1, P2 ;  /* 0x00005f000f737a10 */ /* 0x000fe20000fe4404 */
[----:B------:R-:W-:Y:S01]  /*3510*/  IMAD R23, R110, 0x8, R22 ;  /* 0x000000086e177824 */ /* 0x000fe200078e0216 */
[-C--:B------:R-:W-:Y:S01]  /*3520*/  LEA R16, P1, R13, R33.reuse, 0x1 ;  /* 0x000000210d107211 */ /* 0x080fe200078208ff */
[----:B------:R-:W-:Y:S01]  /*3530*/  FMUL R10, R79, 8388608 ;  /* 0x4b0000004f0a7820 */ /* 0x000fe20000400000 */
[----:B------:R-:W-:Y:S01]  /*3540*/  LEA R14, P2, R18, R33, 0x1 ;  /* 0x00000021120e7211 */ /* 0x000fe200078408ff */
[----:B------:R-:W-:Y:S01]  /*3550*/  IMAD.MOV.U32 R121, RZ, RZ, R83 ;  /* 0x000000ffff797224 */ /* 0x000fe200078e0053 */
[C---:B------:R-:W-:Y:S01]  /*3560*/  LEA R24, R110.reuse, R23, 0x3 ;  /* 0x000000176e187211 */ /* 0x040fe200078e18ff */
[----:B------:R-:W-:Y:S01]  /*3570*/  IMAD.MOV.U32 R117, RZ, RZ, R77 ;  /* 0x000000ffff757224 */ /* 0x000fe200078e004d */
[-C--:B------:R-:W-:Y:S01]  /*3580*/  LEA.HI.X.SX32 R17, R13, R115.reuse, 0x1, P1 ;  /* 0x000000730d117211 */ /* 0x080fe200008f0eff */
[----:B------:R-:W-:Y:S01]  /*3590*/  IMAD.MOV.U32 R133, RZ, RZ, R85 ;  /* 0x000000ffff857224 */ /* 0x000fe200078e0055 */
[----:B------:R-:W-:Y:S01]  /*35a0*/  LEA R25, R110, R24, 0x3 ;  /* 0x000000186e197211 */ /* 0x000fe200078e18ff */
[----:B------:R-:W-:Y:S01]  /*35b0*/  IMAD.MOV.U32 R85, RZ, RZ, R88 ;  /* 0x000000ffff557224 */ /* 0x000fe200078e0058 */
[----:B------:R-:W-:Y:S01]  /*35c0*/  LEA.HI.X.SX32 R15, R18, R115, 0x1, P2 ;  /* 0x00000073120f7211 */ /* 0x000fe200010f0eff */
[----:B------:R-:W-:Y:S01]  /*35d0*/  IMAD.MOV.U32 R125, RZ, RZ, R81 ;  /* 0x000000ffff7d7224 */ /* 0x000fe200078e0051 */
[-C--:B------:R-:W-:Y:S01]  /*35e0*/  LEA R4, P3, R19, R33.reuse, 0x1 ;  /* 0x0000002113047211 */ /* 0x080fe200078608ff */
[----:B------:R-:W-:Y:S01]  /*35f0*/  IMAD R26, R110, 0x8, R25 ;  /* 0x000000086e1a7824 */ /* 0x000fe200078e0219 */
[----:B------:R-:W-:-:S02]  /*3600*/  LEA R108, P1, R20, R33, 0x1 ;  /* 0x00000021146c7211 */ /* 0x000fc400078208ff */
[-C--:B------:R-:W-:Y:S01]  /*3610*/  LEA.HI.X.SX32 R5, R19, R115.reuse, 0x1, P3 ;  /* 0x0000007313057211 */ /* 0x080fe200018f0eff */
[----:B------:R-:W-:Y:S01]  /*3620*/  IMAD R27, R110, 0x8, R26 ;  /* 0x000000086e1b7824 */ /* 0x000fe200078e021a */
[----:B------:R-:W-:Y:S02]  /*3630*/  LEA.HI.X.SX32 R109, R20, R115, 0x1, P1 ;  /* 0x00000073146d7211 */ /* 0x000fe400008f0eff */
[CC--:B------:R-:W-:Y:S01]  /*3640*/  LEA R106, P1, R21.reuse, R33.reuse, 0x1 ;  /* 0x00000021156a7211 */ /* 0x0c0fe200078208ff */
[----:B------:R-:W-:Y:S01]  /*3650*/  IMAD R28, R110, 0x8, R27 ;  /* 0x000000086e1c7824 */ /* 0x000fe200078e021b */
[----:B------:R-:W-:Y:S02]  /*3660*/  LEA R104, P2, R22, R33, 0x1 ;  /* 0x0000002116687211 */ /* 0x000fe400078408ff */
[----:B------:R-:W-:Y:S02]  /*3670*/  LEA.HI.X.SX32 R107, R21, R115, 0x1, P1 ;  /* 0x00000073156b7211 */ /* 0x000fe400008f0eff */
[----:B------:R-:W-:-:S02]  /*3680*/  LEA R29, R110, R28, 0x3 ;  /* 0x0000001c6e1d7211 */ /* 0x000fc400078e18ff */
[----:B------:R-:W-:Y:S02]  /*3690*/  LEA.HI.X.SX32 R105, R22, R115, 0x1, P2 ;  /* 0x0000007316697211 */ /* 0x000fe400010f0eff */
[CC--:B------:R-:W-:Y:S01]  /*36a0*/  LEA R102, P3, R23.reuse, R33.reuse, 0x1 ;  /* 0x0000002117667211 */ /* 0x0c0fe200078608ff */
[----:B------:R-:W-:Y:S01]  /*36b0*/  IMAD R30, R110, 0x8, R29 ;  /* 0x000000086e1e7824 */ /* 0x000fe200078e021d */
[----:B------:R-:W-:Y:S02]  /*36c0*/  LEA R100, P1, R24, R33, 0x1 ;  /* 0x0000002118647211 */ /* 0x000fe400078208ff */
[----:B------:R-:W-:Y:S02]  /*36d0*/  LEA.HI.X.SX32 R103, R23, R115, 0x1, P3 ;  /* 0x0000007317677211 */ /* 0x000fe400018f0eff */
[----:B------:R-:W-:Y:S02]  /*36e0*/  LEA R13, R110, R30, 0x3 ;  /* 0x0000001e6e0d7211 */ /* 0x000fe400078e18ff */
[----:B------:R-:W-:-:S02]  /*36f0*/  LEA R98, P2, R25, R33, 0x1 ;  /* 0x0000002119627211 */ /* 0x000fc400078408ff */
[-C--:B------:R-:W-:Y:S01]  /*3700*/  LEA.HI.X.SX32 R101, R24, R115.reuse, 0x1, P1 ;  /* 0x0000007318657211 */ /* 0x080fe200008f0eff */
[----:B------:R-:W-:Y:S01]  /*3710*/  IMAD R18, R110, 0x8, R13 ;  /* 0x000000086e127824 */ /* 0x000fe200078e020d */
[----:B------:R-:W-:Y:S02]  /*3720*/  LEA.HI.X.SX32 R99, R25, R115, 0x1, P2 ;  /* 0x0000007319637211 */ /* 0x000fe400010f0eff */
[-C--:B------:R-:W-:Y:S02]  /*3730*/  LEA R96, P3, R26, R33.reuse, 0x1 ;  /* 0x000000211a607211 */ /* 0x080fe400078608ff */
[----:B------:R-:W-:Y:S02]  /*3740*/  LEA R19, R110, R18, 0x3 ;  /* 0x000000126e137211 */ /* 0x000fe400078e18ff */
[----:B------:R-:W-:Y:S02]  /*3750*/  LEA R92, P2, R28, R33, 0x1 ;  /* 0x000000211c5c7211 */ /* 0x000fe400078408ff */
[-C--:B------:R-:W-:Y:S01]  /*3760*/  LEA.HI.X.SX32 R97, R26, R115.reuse, 0x1, P3 ;  /* 0x000000731a617211 */ /* 0x080fe200018f0eff */
[----:B------:R-:W-:Y:S01]  /*3770*/  IMAD R20, R110, 0x8, R19 ;  /* 0x000000086e147824 */ /* 0x000fe200078e0213 */
[----:B------:R-:W-:-:S02]  /*3780*/  LEA.HI.X.SX32 R93, R28, R115, 0x1, P2 ;  /* 0x000000731c5d7211 */ /* 0x000fc400010f0eff */
[-C--:B------:R-:W-:Y:S02]  /*3790*/  LEA R94, P1, R27, R33.reuse, 0x1 ;  /* 0x000000211b5e7211 */ /* 0x080fe400078208ff */
[C---:B------:R-:W-:Y:S02]  /*37a0*/  LEA R21, R110.reuse, R20, 0x3 ;  /* 0x000000146e157211 */ /* 0x040fe400078e18ff */
[-C--:B------:R-:W-:Y:S02]  /*37b0*/  LEA R58, P3, R29, R33.reuse, 0x1 ;  /* 0x000000211d3a7211 */ /* 0x080fe400078608ff */
[----:B------:R-:W-:Y:S01]  /*37c0*/  LEA R56, P2, R13, R33, 0x1 ;  /* 0x000000210d387211 */ /* 0x000fe200078408ff */
[----:B------:R-:W-:Y:S01]  /*37d0*/  IMAD R22, R110, 0x8, R21 ;  /* 0x000000086e167824 */ /* 0x000fe200078e0215 */
[-C--:B------:R-:W-:Y:S02]  /*37e0*/  LEA.HI.X.SX32 R95, R27, R115.reuse, 0x1, P1 ;  /* 0x000000731b5f7211 */ /* 0x080fe400008f0eff */
[----:B------:R-:W-:-:S02]  /*37f0*/  LEA.HI.X.SX32 R59, R29, R115, 0x1, P3 ;  /* 0x000000731d3b7211 */ /* 0x000fc400018f0eff */
[----:B------:R-:W-:Y:S02]  /*3800*/  LEA R23, R110, R22, 0x3 ;  /* 0x000000166e177211 */ /* 0x000fe400078e18ff */
[----:B------:R-:W-:Y:S02]  /*3810*/  LEA.HI.X.SX32 R57, R13, R115, 0x1, P2 ;  /* 0x000000730d397211 */ /* 0x000fe400010f0eff */
[-C--:B------:R-:W-:Y:S01]  /*3820*/  LEA R52, P1, R30, R33.reuse, 0x1 ;  /* 0x000000211e347211 */ /* 0x080fe200078208ff */
        /* <DEDUP_REMOVED lines=14> */
[----:B------:R-:W-:Y:S02]  /*3910*/  LEA R30, P2, R23, R33, 0x1 ;  /* 0x00000021171e7211 */ /* 0x000fe400078408ff */
[C---:B------:R-:W-:Y:S02]  /*3920*/  LEA R26, R110.reuse, R19, 0x3 ;  /* 0x000000136e1a7211 */ /* 0x040fe400078e18ff */
[----:B------:R-:W-:Y:S02]  /*3930*/  LEA R40, P3, R21, R33, 0x1 ;  /* 0x0000002115287211 */ /* 0x000fe400078608ff */
[----:B------:R-:W-:Y:S01]  /*3940*/  LEA.HI.X.SX32 R31, R23, R115, 0x1, P2 ;  /* 0x00000073171f7211 */ /* 0x000fe200010f0eff */
[----:B------:R-:W-:Y:S01]  /*3950*/  IMAD R22, R110, 0x8, R26 ;  /* 0x000000086e167824 */ /* 0x000fe200078e021a */
[----:B------:R-:W-:-:S02]  /*3960*/  LEA R20, P2, R13, R33, 0x1 ;  /* 0x000000210d147211 */ /* 0x000fc400078408ff */
[----:B------:R-:W-:Y:S02]  /*3970*/  LEA.HI.X.SX32 R41, R21, R115, 0x1, P3 ;  /* 0x0000007315297211 */ /* 0x000fe400018f0eff */
[----:B------:R-:W-:Y:S02]  /*3980*/  LEA R23, R110, R22, 0x3 ;  /* 0x000000166e177211 */ /* 0x000fe400078e18ff */
[----:B------:R-:W-:Y:S02]  /*3990*/  LEA R28, P3, R24, R33, 0x1 ;  /* 0x00000021181c7211 */ /* 0x000fe400078608ff */
[----:B------:R-:W-:Y:S01]  /*39a0*/  LEA.HI.X.SX32 R21, R13, R115, 0x1, P2 ;  /* 0x000000730d157211 */ /* 0x000fe200010f0eff */
[----:B------:R-:W-:Y:S01]  /*39b0*/  IMAD R13, R110, 0x8, R23 ;  /* 0x000000086e0d7824 */ /* 0x000fe200078e0217 */
[----:B------:R-:W-:Y:S02]  /*39c0*/  LEA R42, P2, R26, R33, 0x1 ;  /* 0x000000211a2a7211 */ /* 0x000fe400078408ff */
[----:B------:R-:W-:-:S02]  /*39d0*/  LEA.HI.X.SX32 R29, R24, R115, 0x1, P3 ;  /* 0x00000073181d7211 */ /* 0x000fc400018f0eff */
[-C--:B------:R-:W-:Y:S02]  /*39e0*/  LEA R24, P1, R25, R33.reuse, 0x1 ;  /* 0x0000002119187211 */ /* 0x080fe400078208ff */
[----:B------:R-:W-:Y:S02]  /*39f0*/  LEA R50, P3, R18, R33, 0x1 ;  /* 0x0000002112327211 */ /* 0x000fe400078608ff */
[----:B------:R-:W-:Y:S02]  /*3a00*/  LEA R36, R110, R13, 0x3 ;  /* 0x0000000d6e247211 */ /* 0x000fe400078e18ff */
[----:B------:R-:W-:Y:S02]  /*3a10*/  LEA.HI.X.SX32 R43, R26, R115, 0x1, P2 ;  /* 0x000000731a2b7211 */ /* 0x000fe400010f0eff */
[----:B------:R-:W-:Y:S01]  /*3a20*/  MOV R126, R9 ;  /* 0x00000009007e7202 */ /* 0x000fe20000000f00 */
[----:B------:R-:W-:Y:S01]  /*3a30*/  IMAD R110, R110, 0x8, R36 ;  /* 0x000000086e6e7824 */ /* 0x000fe200078e0224 */
[----:B------:R-:W-:-:S02]  /*3a40*/  LEA R26, P2, R13, R33, 0x1 ;  /* 0x000000210d1a7211 */ /* 0x000fc400078408ff */
[-C--:B------:R-:W-:Y:S01]  /*3a50*/  LEA.HI.X.SX32 R25, R25, R115.reuse, 0x1, P1 ;  /* 0x0000007319197211 */ /* 0x080fe200008f0eff */
[----:B------:R-:W-:Y:S01]  /*3a60*/  FMUL R9, R126, 8388608 ;  /* 0x4b0000007e097820 */ /* 0x000fe20000400000 */
[----:B------:R-:W-:Y:S02]  /*3a70*/  LEA.HI.X.SX32 R51, R18, R115, 0x1, P3 ;  /* 0x0000007312337211 */ /* 0x000fe400018f0eff */
[-C--:B------:R-:W-:Y:S02]  /*3a80*/  LEA R46, P1, R19, R33.reuse, 0x1 ;  /* 0x00000021132e7211 */ /* 0x080fe400078208ff */
[----:B------:R-:W-:Y:S02]  /*3a90*/  LEA R38, P3, R22, R33, 0x1 ;  /* 0x0000002116267211 */ /* 0x000fe400078608ff */
[----:B------:R-:W-:Y:S02]  /*3aa0*/  LEA.HI.X.SX32 R27, R13, R115, 0x1, P2 ;  /* 0x000000730d1b7211 */ /* 0x000fe400010f0eff */
[----:B------:R-:W-:-:S02]  /*3ab0*/  FSETP.GEU.AND P2, PT, R126, 1.175494350822287508e-38, PT ;  /* 0x008000007e00780b */ /* 0x000fc40003f4e000 */
[-C--:B------:R-:W-:Y:S02]  /*3ac0*/  LEA.HI.X.SX32 R47, R19, R115.reuse, 0x1, P1 ;  /* 0x00000073132f7211 */ /* 0x080fe400008f0eff */
[----:B------:R-:W-:Y:S02]  /*3ad0*/  LEA.HI.X.SX32 R39, R22, R115, 0x1, P3 ;  /* 0x0000007316277211 */ /* 0x000fe400018f0eff */
[-C--:B------:R-:W-:Y:S02]  /*3ae0*/  LEA R32, P1, R23, R33.reuse, 0x1 ;  /* 0x0000002117207211 */ /* 0x080fe400078208ff */
[----:B------:R-:W-:Y:S01]  /*3af0*/  MOV R123, R82 ;  /* 0x00000052007b7202 */ /* 0x000fe20000000f00 */
[----:B------:R-:W-:Y:S01]  /*3b00*/  IMAD.MOV.U32 R82, RZ, RZ, R8 ;  /* 0x000000ffff527224 */ /* 0x000fe200078e0008 */
[-C--:B------:R-:W-:Y:S02]  /*3b10*/  LEA R18, P3, R36, R33.reuse, 0x1 ;  /* 0x0000002124127211 */ /* 0x080fe400078608ff */
[----:B------:R-:W-:Y:S01]  /*3b20*/  LEA R22, P4, R110, R33, 0x1 ;  /* 0x000000216e167211 */ /* 0x000fe200078808ff */
[----:B------:R-:W-:Y:S01]  /*3b30*/  FMUL R13, R82, 8388608 ;  /* 0x4b000000520d7820 */ /* 0x000fe20000400000 */
[----:B------:R-:W-:-:S02]  /*3b40*/  FSEL R8, R9, R126, !P2 ;  /* 0x0000007e09087208 */ /* 0x000fc40005000000 */
[-C--:B------:R-:W-:Y:S02]  /*3b50*/  LEA.HI.X.SX32 R33, R23, R115.reuse, 0x1, P1 ;  /* 0x0000007317217211 */ /* 0x080fe400008f0eff */
[-C--:B------:R-:W-:Y:S02]  /*3b60*/  LEA.HI.X.SX32 R19, R36, R115.reuse, 0x1, P3 ;  /* 0x0000007324137211 */ /* 0x080fe400018f0eff */
[----:B------:R-:W-:Y:S02]  /*3b70*/  LEA.HI.X.SX32 R23, R110, R115, 0x1, P4 ;  /* 0x000000736e177211 */ /* 0x000fe400020f0eff */
[----:B------:R-:W-:Y:S01]  /*3b80*/  MOV R115, R78 ;  /* 0x0000004e00737202 */ /* 0x000fe20000000f00 */
[----:B------:R-:W-:Y:S01]  /*3b90*/  IMAD.MOV.U32 R78, RZ, RZ, R6 ;  /* 0x000000ffff4e7224 */ /* 0x000fe200078e0006 */
[----:B------:R-:W-:Y:S02]  /*3ba0*/  IADD3 R9, R8, -0x3f3504f3, RZ ;  /* 0xc0cafb0d08097810 */ /* 0x000fe40007ffe0ff */
[----:B------:R-:W-:-:S02]  /*3bb0*/  FSETP.GEU.AND P3, PT, R82, 1.175494350822287508e-38, PT ;  /* 0x008000005200780b */ /* 0x000fc40003f6e000 */
[----:B------:R-:W-:Y:S01]  /*3bc0*/  LOP3.LUT R73, R9, 0xff800000, RZ, 0xc0, !PT ;  /* 0xff80000009497812 */ /* 0x000fe200078ec0ff */
[C---:B------:R-:W-:Y:S01]  /*3bd0*/  FMUL R9, R78.reuse, 8388608 ;  /* 0x4b0000004e097820 */ /* 0x040fe20000400000 */
[----:B------:R-:W-:Y:S02]  /*3be0*/  FSEL R6, R13, R82, !P3 ;  /* 0x000000520d067208 */ /* 0x000fe40005800000 */
[----:B------:R-:W-:Y:S01]  /*3bf0*/  FSETP.GEU.AND P4, PT, R78, 1.175494350822287508e-38, PT ;  /* 0x008000004e00780b */ /* 0x000fe20003f8e000 */
[----:B------:R-:W0:Y:S01]  /*3c00*/  I2F R13, R73 ;  /* 0x00000049000d7306 */ /* 0x000e220000201400 */
[----:B------:R-:W-:Y:S02]  /*3c10*/  IADD3 R36, R6, -0x3f3504f3, RZ ;  /* 0xc0cafb0d06247810 */ /* 0x000fe40007ffe0ff */
[----:B------:R-:W-:Y:S02]  /*3c20*/  FSEL R9, R9, R78, !P4 ;  /* 0x0000004e09097208 */ /* 0x000fe40006000000 */
[----:B------:R-:W-:-:S02]  /*3c30*/  MOV R116, R75 ;  /* 0x0000004b00747202 */ /* 0x000fc40000000f00 */
[----:B------:R-:W-:Y:S02]  /*3c40*/  FSETP.GEU.AND P5, PT, R79, 1.175494350822287508e-38, PT ;  /* 0x008000004f00780b */ /* 0x000fe40003fae000 */
[----:B------:R-:W-:Y:S02]  /*3c50*/  LOP3.LUT R75, R36, 0xff800000, RZ, 0xc0, !PT ;  /* 0xff800000244b7812 */ /* 0x000fe400078ec0ff */
[----:B------:R-:W-:Y:S02]  /*3c60*/  IADD3 R36, R9, -0x3f3504f3, RZ ;  /* 0xc0cafb0d09247810 */ /* 0x000fe40007ffe0ff */
[----:B------:R-:W-:Y:S01]  /*3c70*/  FSEL R10, R10, R79, !P5 ;  /* 0x0000004f0a0a7208 */ /* 0x000fe20006800000 */
[----:B------:R1:W2:Y:S01]  /*3c80*/  I2F R77, R75 ;  /* 0x0000004b004d7306 */ /* 0x0002a20000201400 */
[----:B------:R-:W-:Y:S02]  /*3c90*/  MOV R124, R72 ;  /* 0x00000048007c7202 */ /* 0x000fe40000000f00 */
[----:B------:R-:W-:-:S02]  /*3ca0*/  LOP3.LUT R72, R36, 0xff800000, RZ, 0xc0, !PT ;  /* 0xff80000024487812 */ /* 0x000fc400078ec0ff */
[----:B------:R-:W-:Y:S02]  /*3cb0*/  LOP3.LUT R36, R12, 0x60, RZ, 0xc0, !PT ;  /* 0x000000600c247812 */ /* 0x000fe400078ec0ff */
[----:B------:R-:W-:Y:S02]  /*3cc0*/  IADD3 R12, R10, -0x3f3504f3, RZ ;  /* 0xc0cafb0d0a0c7810 */ /* 0x000fe40007ffe0ff */
[----:B------:R-:W-:Y:S01]  /*3cd0*/  MOV R119, R76 ;  /* 0x0000004c00777202 */ /* 0x000fe20000000f00 */
[----:B------:R-:W-:Y:S01]  /*3ce0*/  IMAD.MOV.U32 R76, RZ, RZ, R63 ;  /* 0x000000ffff4c7224 */ /* 0x000fe200078e003f */
[----:B------:R-:W-:Y:S01]  /*3cf0*/  FSETP.GT.AND P1, PT, |R79|, 8.50705917302346158658e+37, PT ;  /* 0x7e8000004f00780b */ /* 0x000fe20003f24200 */
[----:B-1----:R-:W-:Y:S01]  /*3d00*/  IMAD.IADD R75, R6, 0x1, -R75 ;  /* 0x00000001064b7824 */ /* 0x002fe200078e0a4b */
[----:B------:R-:W-:Y:S01]  /*3d10*/  MOV R83, R90 ;  /* 0x0000005a00537202 */ /* 0x000fe20000000f00 */
[----:B------:R-:W-:Y:S01]  /*3d20*/  IMAD.MOV.U32 R90, RZ, RZ, R61 ;  /* 0x000000ffff5a7224 */ /* 0x000fe200078e003d */
[----:B------:R-:W-:Y:S01]  /*3d30*/  LOP3.LUT R63, R12, 0xff800000, RZ, 0xc0, !PT ;  /* 0xff8000000c3f7812 */ /* 0x000fe200078ec0ff */
[----:B------:R-:W1:Y:S01]  /*3d40*/  I2F R61, R72 ;  /* 0x00000048003d7306 */ /* 0x000e620000201400 */
[----:B------:R-:W-:Y:S01]  /*3d50*/  FSEL R12, RZ, -23, P2 ;  /* 0xc1b80000ff0c7808 */ /* 0x000fe20001000000 */
[----:B------:R-:W-:Y:S01]  /*3d60*/  FADD R75, R75, -1 ;  /* 0xbf8000004b4b7421 */ /* 0x000fe20000000000 */
[----:B------:R-:W-:Y:S01]  /*3d70*/  MOV R135, R84 ;  /* 0x0000005400877202 */ /* 0x000fe20000000f00 */
[----:B------:R-:W-:Y:S01]  /*3d80*/  IMAD.MOV.U32 R84, RZ, RZ, R65 ;  /* 0x000000ffff547224 */ /* 0x000fe200078e0041 */
[----:B------:R-:W-:Y:S01]  /*3d90*/  FSETP.GEU.AND P2, PT, |R79|, 1.175494350822287508e-38, PT ;  /* 0x008000004f00780b */ /* 0x000fe20003f4e200 */
[----:B0-----:R-:W-:Y:S01]  /*3da0*/  FFMA.FTZ R12, R13, 1.1920928955078125e-07, R12 ;  /* 0x340000000d0c7823 */ /* 0x001fe2000001000c */
[----:B------:R-:W-:Y:S01]  /*3db0*/  MOV R65, UR11 ;  /* 0x0000000b00417c02 */ /* 0x000fe20008000f00 */
[----:B------:R-:W-:Y:S01]  /*3dc0*/  @P1 FMUL R79, R79, 0.25 ;  /* 0x3e8000004f4f1820 */ /* 0x000fe20000400000 */
[----:B------:R-:W-:Y:S01]  /*3dd0*/  MOV R110, R60 ;  /* 0x0000003c006e7202 */ /* 0x000fe20000000f00 */
[----:B------:R-:W-:Y:S01]  /*3de0*/  @P1 FMUL R71, R71, 0.25 ;  /* 0x3e80000047471820 */ /* 0x000fe20000400000 */
[----:B------:R-:W-:Y:S01]  /*3df0*/  LEA R60, R65, R36, 0x4 ;  /* 0x00000024413c7211 */ /* 0x000fe200078e20ff */
[----:B------:R-:W-:Y:S01]  /*3e00*/  @P1 FMUL R70, R70, 0.25 ;  /* 0x3e80000046461820 */ /* 0x000fe20000400000 */
[----:B------:R-:W-:Y:S01]  /*3e10*/  MOV R118, R74 ;  /* 0x0000004a00767202 */ /* 0x000fe20000000f00 */
[----:B------:R-:W-:Y:S01]  /*3e20*/  IMAD.MOV.U32 R74, RZ, RZ, R66 ;  /* 0x000000ffff4a7224 */ /* 0x000fe200078e0042 */
[----:B------:R-:W-:Y:S01]  /*3e30*/  MOV R88, R62 ;  /* 0x0000003e00587202 */ /* 0x000fe20000000f00 */
[----:B------:R-:W-:Y:S01]  /*3e40*/  @P1 FMUL R67, R67, 0.25 ;  /* 0x3e80000043431820 */ /* 0x000fe20000400000 */
[----:B------:R-:W-:Y:S01]  /*3e50*/  FSEL R36, RZ, -23, P3 ;  /* 0xc1b80000ff247808 */ /* 0x000fe20001800000 */
[----:B------:R-:W-:Y:S01]  /*3e60*/  @!P2 FMUL R79, R79, 16777216 ;  /* 0x4b8000004f4fa820 */ /* 0x000fe20000400000 */
[----:B------:R-:W-:Y:S01]  /*3e70*/  LOP3.LUT R120, R111, R60, RZ, 0x3c, !PT ;  /* 0x0000003c6f787212 */ /* 0x000fe200078e3cff */
[----:B------:R-:W-:Y:S01]  /*3e80*/  @P1 FMUL R74, R74, 0.25 ;  /* 0x3e8000004a4a1820 */ /* 0x000fe20000400000 */
[----:B------:R-:W-:Y:S01]  /*3e90*/  FSEL R60, RZ, -23, P4 ;  /* 0xc1b80000ff3c7808 */ /* 0x000fe20002000000 */
[----:B--2---:R-:W-:Y:S01]  /*3ea0*/  FFMA.FTZ R13, R77, 1.1920928955078125e-07, R36 ;  /* 0x340000004d0d7823 */ /* 0x004fe20000010024 */
[----:B------:R-:W-:Y:S01]  /*3eb0*/  FSETP.GT.AND P3, PT, |R78|, 8.50705917302346158658e+37, PT ;  /* 0x7e8000004e00780b */ /* 0x000fe20003f64200 */
[----:B------:R-:W-:Y:S01]  /*3ec0*/  @P1 FMUL R76, R76, 0.25 ;  /* 0x3e8000004c4c1820 */ /* 0x000fe20000400000 */
[----:B------:R-:W-:Y:S01]  /*3ed0*/  I2F R65, R63 ;  /* 0x0000003f00417306 */ /* 0x000fe20000201400 */
[----:B------:R-:W-:Y:S01]  /*3ee0*/  @P1 FMUL R88, R88, 0.25 ;  /* 0x3e80000058581820 */ /* 0x000fe20000400000 */
[----:B------:R-:W-:Y:S01]  /*3ef0*/  FSEL R62, RZ, -23, P5 ;  /* 0xc1b80000ff3e7808 */ /* 0x000fe20002800000 */
[----:B------:R-:W-:Y:S01]  /*3f00*/  @P1 FMUL R116, R116, 0.25 ;  /* 0x3e80000074741820 */ /* 0x000fe20000400000 */
[----:B------:R-:W-:Y:S01]  /*3f10*/  FSETP.GEU.AND P4, PT, |R78|, 1.175494350822287508e-38, PT ;  /* 0x008000004e00780b */ /* 0x000fe20003f8e200 */
[----:B------:R-:W-:Y:S01]  /*3f20*/  @P1 FMUL R118, R118, 0.25 ;  /* 0x3e80000076761820 */ /* 0x000fe20000400000 */
[C---:B------:R-:W-:Y:S01]  /*3f30*/  FSETP.GT.AND P1, PT, |R82|.reuse, 8.50705917302346158658e+37, PT ;  /* 0x7e8000005200780b */ /* 0x040fe20003f24200 */
[----:B-1----:R-:W-:Y:S01]  /*3f40*/  FFMA.FTZ R36, R61, 1.1920928955078125e-07, R60 ;  /* 0x340000003d247823 */ /* 0x002fe2000001003c */
[----:B------:R-:W-:Y:S01]  /*3f50*/  FSETP.GEU.AND P5, PT, |R82|, 1.175494350822287508e-38, PT ;  /* 0x008000005200780b */ /* 0x000fe20003fae200 */
[----:B------:R-:W0:Y:S01]  /*3f60*/  MUFU.RCP R61, R79 ;  /* 0x0000004f003d7308 */ /* 0x000e220000001000 */
[----:B------:R-:W-:Y:S01]  /*3f70*/  @!P2 FMUL R74, R74, 16777216 ;  /* 0x4b8000004a4aa820 */ /* 0x000fe20000400000 */
[----:B------:R-:W-:Y:S01]  /*3f80*/  MOV R131, R86 ;  /* 0x0000005600837202 */ /* 0x000fe20000000f00 */
[----:B------:R-:W-:Y:S01]  /*3f90*/  @P3 FMUL R78, R78, 0.25 ;  /* 0x3e8000004e4e3820 */ /* 0x000fe20000400000 */
[----:B------:R-:W-:Y:S01]  /*3fa0*/  MOV R127, R80 ;  /* 0x00000050007f7202 */ /* 0x000fe20000000f00 */
[----:B------:R-:W-:Y:S01]  /*3fb0*/  @!P2 FMUL R76, R76, 16777216 ;  /* 0x4b8000004c4ca820 */ /* 0x000fe20000400000 */
[----:B------:R-:W-:Y:S01]  /*3fc0*/  MOV R86, R64 ;  /* 0x0000004000567202 */ /* 0x000fe20000000f00 */
[----:B------:R-:W-:Y:S01]  /*3fd0*/  @!P2 FMUL R71, R71, 16777216 ;  /* 0x4b8000004747a820 */ /* 0x000fe20000400000 */
[----:B------:R-:W-:Y:S01]  /*3fe0*/  MOV R66, R69 ;  /* 0x0000004500427202 */ /* 0x000fe20000000f00 */
[----:B------:R-:W-:Y:S01]  /*3ff0*/  @!P2 FMUL R70, R70, 16777216 ;  /* 0x4b8000004646a820 */ /* 0x000fe20000400000 */
[----:B------:R-:W-:Y:S01]  /*4000*/  IADD3 R73, R8, -R73, RZ ;  /* 0x8000004908497210 */ /* 0x000fe20007ffe0ff */
[----:B------:R-:W-:Y:S01]  /*4010*/  @P1 FMUL R82, R82, 0.25 ;  /* 0x3e80000052521820 */ /* 0x000fe20000400000 */
[----:B------:R-:W-:Y:S01]  /*4020*/  IADD3 R72, R9, -R72, RZ ;  /* 0x8000004809487210 */ /* 0x000fe20007ffe0ff */
[----:B------:R-:W-:Y:S01]  /*4030*/  @!P2 FMUL R67, R67, 16777216 ;  /* 0x4b8000004343a820 */ /* 0x000fe20000400000 */
[----:B------:R-:W-:Y:S01]  /*4040*/  LOP3.LUT R11, R11, UR7, RZ, 0x3c, !PT ;  /* 0x000000070b0b7c12 */ /* 0x000fe2000f8e3cff */
[----:B------:R-:W-:Y:S01]  /*4050*/  @!P2 FMUL R88, R88, 16777216 ;  /* 0x4b8000005858a820 */ /* 0x000fe20000400000 */
[----:B------:R-:W-:Y:S01]  /*4060*/  SHF.L.U32 R0, R0, 0x2, RZ ;  /* 0x0000000200007819 */ /* 0x000fe200000006ff */
[----:B------:R-:W-:-:S02]  /*4070*/  @!P2 FMUL R116, R116, 16777216 ;  /* 0x4b8000007474a820 */ /* 0x000fc40000400000 */
[----:B------:R-:W-:Y:S01]  /*4080*/  @!P2 FMUL R118, R118, 16777216 ;  /* 0x4b8000007676a820 */ /* 0x000fe20000400000 */
[----:B------:R-:W-:Y:S01]  /*4090*/  FSETP.GT.AND P2, PT, |R126|, 8.50705917302346158658e+37, PT ;  /* 0x7e8000007e00780b */ /* 0x000fe20003f44200 */
[----:B------:R-:W-:Y:S01]  /*40a0*/  IMAD.MOV.U32 R80, RZ, RZ, R68 ;  /* 0x000000ffff507224 */ /* 0x000fe200078e0044 */
[----:B------:R-:W-:Y:S01]  /*40b0*/  LOP3.LUT R0, R0, 0x70, RZ, 0xc0, !PT ;  /* 0x0000007000007812 */ /* 0x000fe200078ec0ff */
[----:B------:R-:W-:Y:S02]  /*40c0*/  @!P4 FMUL R78, R78, 16777216 ;  /* 0x4b8000004e4ec820 */ /* 0x000fe40000400000 */
[----:B0-----:R-:W-:Y:S02]  /*40d0*/  FMUL R68, R61, R74 ;  /* 0x0000004a3d447220 */ /* 0x001fe40000400000 */
[----:B------:R-:W-:Y:S02]  /*40e0*/  @!P5 FMUL R82, R82, 16777216 ;  /* 0x4b8000005252d820 */ /* 0x000fe40000400000 */
[----:B------:R-:W-:-:S02]  /*40f0*/  FFMA.FTZ R60, R65, 1.1920928955078125e-07, R62 ;  /* 0x34000000413c7823 */ /* 0x000fc4000001003e */
[C---:B------:R-:W-:Y:S01]  /*4100*/  FMUL R74, R61.reuse, R76 ;  /* 0x0000004c3d4a7220 */ /* 0x040fe20000400000 */
[----:B------:R-:W-:Y:S01]  /*4110*/  MUFU.RCP R62, R82 ;  /* 0x00000052003e7308 */ /* 0x000fe20000001000 */
[C---:B------:R-:W-:Y:S02]  /*4120*/  FMUL R64, R61.reuse, R71 ;  /* 0x000000473d407220 */ /* 0x040fe40000400000 */
[C---:B------:R-:W-:Y:S02]  /*4130*/  FMUL R65, R61.reuse, R70 ;  /* 0x000000463d417220 */ /* 0x040fe40000400000 */
[C---:B------:R-:W-:Y:S02]  /*4140*/  FMUL R69, R61.reuse, R67 ;  /* 0x000000433d457220 */ /* 0x040fe40000400000 */
[C---:B------:R-:W-:Y:S02]  /*4150*/  FMUL R76, R61.reuse, R88 ;  /* 0x000000583d4c7220 */ /* 0x040fe40000400000 */
[C---:B------:R-:W-:Y:S01]  /*4160*/  FMUL R79, R61.reuse, R116 ;  /* 0x000000743d4f7220 */ /* 0x040fe20000400000 */
[----:B------:R-:W-:Y:S01]  /*4170*/  F2FP.PACK_AB R69, R64, R69 ;  /* 0x000000454045723e */ /* 0x000fe200000000ff */
[----:B------:R-:W-:-:S02]  /*4180*/  FMUL R81, R61, R118 ;  /* 0x000000763d517220 */ /* 0x000fc40000400000 */
[----:B------:R-:W0:Y:S01]  /*4190*/  MUFU.RCP R61, R78 ;  /* 0x0000004e003d7308 */ /* 0x000e220000001000 */
[----:B------:R-:W-:Y:S02]  /*41a0*/  @P3 FMUL R66, R66, 0.25 ;  /* 0x3e80000042423820 */ /* 0x000fe40000400000 */
[----:B------:R-:W-:Y:S01]  /*41b0*/  @P3 FMUL R80, R80, 0.25 ;  /* 0x3e80000050503820 */ /* 0x000fe20000400000 */
[----:B------:R-:W-:Y:S01]  /*41c0*/  F2FP.PACK_AB R76, R76, R81 ;  /* 0x000000514c4c723e */ /* 0x000fe200000000ff */
[----:B------:R-:W-:Y:S02]  /*41d0*/  @P3 FMUL R84, R84, 0.25 ;  /* 0x3e80000054543820 */ /* 0x000fe40000400000 */
[----:B------:R-:W-:Y:S02]  /*41e0*/  @P3 FMUL R86, R86, 0.25 ;  /* 0x3e80000056563820 */ /* 0x000fe40000400000 */
[----:B------:R-:W-:Y:S02]  /*41f0*/  @P3 FMUL R90, R90, 0.25 ;  /* 0x3e8000005a5a3820 */ /* 0x000fe40000400000 */
[----:B------:R-:W-:-:S02]  /*4200*/  @P3 FMUL R110, R110, 0.25 ;  /* 0x3e8000006e6e3820 */ /* 0x000fc40000400000 */
[----:B------:R-:W-:Y:S02]  /*4210*/  @P3 FMUL R122, R122, 0.25 ;  /* 0x3e8000007a7a3820 */ /* 0x000fe40000400000 */
[----:B------:R-:W-:Y:S01]  /*4220*/  @P3 FMUL R124, R124, 0.25 ;  /* 0x3e8000007c7c3820 */ /* 0x000fe20000400000 */
[----:B------:R-:W-:Y:S01]  /*4230*/  FSETP.GEU.AND P3, PT, |R126|, 1.175494350822287508e-38, PT ;  /* 0x008000007e00780b */ /* 0x000fe20003f6e200 */
[----:B------:R-:W-:Y:S02]  /*4240*/  @P1 FMUL R91, R91, 0.25 ;  /* 0x3e8000005b5b1820 */ /* 0x000fe40000400000 */
[----:B------:R-:W-:Y:S02]  /*4250*/  @P1 FMUL R115, R115, 0.25 ;  /* 0x3e80000073731820 */ /* 0x000fe40000400000 */
[----:B------:R-:W-:Y:S02]  /*4260*/  @P1 FMUL R83, R83, 0.25 ;  /* 0x3e80000053531820 */ /* 0x000fe40000400000 */
[----:B------:R-:W-:-:S02]  /*4270*/  @P1 FMUL R87, R87, 0.25 ;  /* 0x3e80000057571820 */ /* 0x000fc40000400000 */
[----:B------:R-:W-:Y:S02]  /*4280*/  @P1 FMUL R121, R121, 0.25 ;  /* 0x3e80000079791820 */ /* 0x000fe40000400000 */
[----:B------:R-:W-:Y:S02]  /*4290*/  @P1 FMUL R123, R123, 0.25 ;  /* 0x3e8000007b7b1820 */ /* 0x000fe40000400000 */
[----:B------:R-:W-:Y:S02]  /*42a0*/  @P1 FMUL R129, R129, 0.25 ;  /* 0x3e80000081811820 */ /* 0x000fe40000400000 */
[----:B------:R-:W-:Y:S01]  /*42b0*/  @P1 FMUL R131, R131, 0.25 ;  /* 0x3e80000083831820 */ /* 0x000fe20000400000 */
[----:B------:R-:W-:Y:S01]  /*42c0*/  ISETP.GE.U32.AND P1, PT, R10, 0x7f800000, PT ;  /* 0x7f8000000a00780c */ /* 0x000fe20003f26070 */
[----:B------:R-:W-:Y:S02]  /*42d0*/  @P2 FMUL R126, R126, 0.25 ;  /* 0x3e8000007e7e2820 */ /* 0x000fe40000400000 */
[----:B------:R-:W-:-:S02]  /*42e0*/  @!P4 FMUL R86, R86, 16777216 ;  /* 0x4b8000005656c820 */ /* 0x000fc40000400000 */
[----:B------:R-:W-:Y:S02]  /*42f0*/  @!P4 FMUL R90, R90, 16777216 ;  /* 0x4b8000005a5ac820 */ /* 0x000fe40000400000 */
[----:B------:R-:W-:Y:S02]  /*4300*/  @!P5 FMUL R91, R91, 16777216 ;  /* 0x4b8000005b5bd820 */ /* 0x000fe40000400000 */
[----:B------:R-:W-:Y:S02]  /*4310*/  @!P5 FMUL R115, R115, 16777216 ;  /* 0x4b8000007373d820 */ /* 0x000fe40000400000 */
[----:B------:R-:W-:Y:S02]  /*4320*/  @!P5 FMUL R83, R83, 16777216 ;  /* 0x4b8000005353d820 */ /* 0x000fe40000400000 */
[----:B------:R-:W-:Y:S02]  /*4330*/  @!P5 FMUL R87, R87, 16777216 ;  /* 0x4b8000005757d820 */ /* 0x000fe40000400000 */
[----:B------:R-:W-:-:S02]  /*4340*/  @!P5 FMUL R121, R121, 16777216 ;  /* 0x4b8000007979d820 */ /* 0x000fc40000400000 */
[----:B------:R-:W-:Y:S02]  /*4350*/  @!P5 FMUL R123, R123, 16777216 ;  /* 0x4b8000007b7bd820 */ /* 0x000fe40000400000 */
[----:B------:R-:W-:Y:S02]  /*4360*/  @!P5 FMUL R129, R129, 16777216 ;  /* 0x4b8000008181d820 */ /* 0x000fe40000400000 */
[----:B------:R-:W-:Y:S01]  /*4370*/  @!P5 FMUL R131, R131, 16777216 ;  /* 0x4b8000008383d820 */ /* 0x000fe20000400000 */
[----:B------:R-:W-:Y:S01]  /*4380*/  ISETP.GE.U32.AND P5, PT, R6, 0x7f800000, PT ;  /* 0x7f8000000600780c */ /* 0x000fe20003fa6070 */
[----:B------:R-:W-:Y:S02]  /*4390*/  @!P3 FMUL R126, R126, 16777216 ;  /* 0x4b8000007e7eb820 */ /* 0x000fe40000400000 */
[C---:B0-----:R-:W-:Y:S02]  /*43a0*/  FMUL R70, R61.reuse, R86 ;  /* 0x000000563d467220 */ /* 0x041fe40000400000 */
[----:B------:R-:W-:-:S02]  /*43b0*/  FMUL R77, R61, R90 ;  /* 0x0000005a3d4d7220 */ /* 0x000fc40000400000 */
[C---:B------:R-:W-:Y:S02]  /*43c0*/  FMUL R82, R62.reuse, R91 ;  /* 0x0000005b3e527220 */ /* 0x040fe40000400000 */
[C---:B------:R-:W-:Y:S02]  /*43d0*/  FMUL R86, R62.reuse, R115 ;  /* 0x000000733e567220 */ /* 0x040fe40000400000 */
[C---:B------:R-:W-:Y:S02]  /*43e0*/  FMUL R83, R62.reuse, R83 ;  /* 0x000000533e537220 */ /* 0x040fe40000400000 */
[C---:B------:R-:W-:Y:S02]  /*43f0*/  FMUL R87, R62.reuse, R87 ;  /* 0x000000573e577220 */ /* 0x040fe40000400000 */
[C---:B------:R-:W-:Y:S02]  /*4400*/  FMUL R90, R62.reuse, R121 ;  /* 0x000000793e5a7220 */ /* 0x040fe40000400000 */
[----:B------:R-:W-:Y:S01]  /*4410*/  FMUL R91, R62, R123 ;  /* 0x0000007b3e5b7220 */ /* 0x000fe20000400000 */
[----:B------:R-:W-:Y:S01]  /*4420*/  F2FP.PACK_AB R87, R82, R87 ;  /* 0x000000575257723e */ /* 0x000fe200000000ff */
[----:B------:R-:W-:-:S02]  /*4430*/  FMUL R115, R62, R129 ;  /* 0x000000813e737220 */ /* 0x000fc40000400000 */
[----:B------:R-:W-:Y:S02]  /*4440*/  FMUL R116, R62, R131 ;  /* 0x000000833e747220 */ /* 0x000fe40000400000 */
[----:B------:R-:W0:Y:S01]  /*4450*/  MUFU.RCP R62, R126 ;  /* 0x0000007e003e7308 */ /* 0x000e220000001000 */
[----:B------:R-:W-:Y:S02]  /*4460*/  @P2 FMUL R89, R89, 0.25 ;  /* 0x3e80000059592820 */ /* 0x000fe40000400000 */
[----:B------:R-:W-:Y:S01]  /*4470*/  @!P4 FMUL R80, R80, 16777216 ;  /* 0x4b8000005050c820 */ /* 0x000fe20000400000 */
[----:B------:R-:W-:Y:S01]  /*4480*/  F2FP.PACK_AB R116, R91, R116 ;  /* 0x000000745b74723e */ /* 0x000fe200000000ff */
[----:B------:R-:W-:Y:S02]  /*4490*/  @P2 FMUL R117, R117, 0.25 ;  /* 0x3e80000075752820 */ /* 0x000fe40000400000 */
[----:B------:R-:W-:Y:S02]  /*44a0*/  @!P4 FMUL R122, R122, 16777216 ;  /* 0x4b8000007a7ac820 */ /* 0x000fe40000400000 */
[----:B------:R-:W-:-:S02]  /*44b0*/  @P2 FMUL R85, R85, 0.25 ;  /* 0x3e80000055552820 */ /* 0x000fc40000400000 */
[----:B------:R-:W-:Y:S02]  /*44c0*/  @P2 FMUL R119, R119, 0.25 ;  /* 0x3e80000077772820 */ /* 0x000fe40000400000 */
[----:B------:R-:W-:Y:S02]  /*44d0*/  @P2 FMUL R125, R125, 0.25 ;  /* 0x3e8000007d7d2820 */ /* 0x000fe40000400000 */
[----:B------:R-:W-:Y:S02]  /*44e0*/  @P2 FMUL R127, R127, 0.25 ;  /* 0x3e8000007f7f2820 */ /* 0x000fe40000400000 */
[----:B------:R-:W-:Y:S02]  /*44f0*/  @P2 FMUL R133, R133, 0.25 ;  /* 0x3e80000085852820 */ /* 0x000fe40000400000 */
[----:B------:R-:W-:Y:S01]  /*4500*/  @P2 FMUL R135, R135, 0.25 ;  /* 0x3e80000087872820 */ /* 0x000fe20000400000 */
[----:B------:R-:W-:Y:S01]  /*4510*/  FSETP.NEU.AND P2, PT, R8, RZ, PT ;  /* 0x000000ff0800720b */ /* 0x000fe20003f4d000 */
[----:B------:R-:W-:-:S02]  /*4520*/  @!P4 FMUL R84, R84, 16777216 ;  /* 0x4b8000005454c820 */ /* 0x000fc40000400000 */
[----:B------:R-:W-:Y:S02]  /*4530*/  @!P3 FMUL R89, R89, 16777216 ;  /* 0x4b8000005959b820 */ /* 0x000fe40000400000 */
[----:B------:R-:W-:Y:S02]  /*4540*/  @!P4 FMUL R110, R110, 16777216 ;  /* 0x4b8000006e6ec820 */ /* 0x000fe40000400000 */
[----:B------:R-:W-:Y:S02]  /*4550*/  FMUL R67, R61, R80 ;  /* 0x000000503d437220 */ /* 0x000fe40000400000 */
[----:B------:R-:W-:Y:S02]  /*4560*/  @!P3 FMUL R117, R117, 16777216 ;  /* 0x4b8000007575b820 */ /* 0x000fe40000400000 */
[----:B------:R-:W-:Y:S02]  /*4570*/  FMUL R80, R61, R122 ;  /* 0x0000007a3d507220 */ /* 0x000fe40000400000 */
[----:B------:R-:W-:-:S02]  /*4580*/  @!P3 FMUL R85, R85, 16777216 ;  /* 0x4b8000005555b820 */ /* 0x000fc40000400000 */
[----:B------:R-:W-:Y:S02]  /*4590*/  @!P3 FMUL R119, R119, 16777216 ;  /* 0x4b8000007777b820 */ /* 0x000fe40000400000 */
[----:B------:R-:W-:Y:S02]  /*45a0*/  @!P3 FMUL R125, R125, 16777216 ;  /* 0x4b8000007d7db820 */ /* 0x000fe40000400000 */
[----:B------:R-:W-:Y:S02]  /*45b0*/  @!P3 FMUL R127, R127, 16777216 ;  /* 0x4b8000007f7fb820 */ /* 0x000fe40000400000 */
[----:B------:R-:W-:Y:S02]  /*45c0*/  @!P3 FMUL R133, R133, 16777216 ;  /* 0x4b8000008585b820 */ /* 0x000fe40000400000 */
[----:B------:R-:W-:Y:S01]  /*45d0*/  @!P3 FMUL R135, R135, 16777216 ;  /* 0x4b8000008787b820 */ /* 0x000fe20000400000 */
[----:B------:R-:W-:Y:S01]  /*45e0*/  ISETP.GE.U32.AND P3, PT, R9, 0x7f800000, PT ;  /* 0x7f8000000900780c */ /* 0x000fe20003f66070 */
[----:B------:R-:W-:-:S02]  /*45f0*/  FMUL R71, R61, R84 ;  /* 0x000000543d477220 */ /* 0x000fc40000400000 */
[----:B------:R-:W-:Y:S02]  /*4600*/  IMAD.MOV.U32 R122, RZ, RZ, 0x3dc6b27f ;  /* 0x3dc6b27fff7a7424 */ /* 0x000fe400078e00ff */
[----:B------:R-:W-:Y:S02]  /*4610*/  FADD R73, R73, -1 ;  /* 0xbf80000049497421 */ /* 0x000fe40000000000 */
[C---:B0-----:R-:W-:Y:S02]  /*4620*/  FMUL R84, R62.reuse, R89 ;  /* 0x000000593e547220 */ /* 0x041fe40000400000 */
[----:B------:R-:W-:Y:S02]  /*4630*/  FMUL R78, R61, R110 ;  /* 0x0000006e3d4e7220 */ /* 0x000fe40000400000 */
[C---:B------:R-:W-:Y:S02]  /*4640*/  FMUL R89, R62.reuse, R117 ;  /* 0x000000753e597220 */ /* 0x040fe40000400000 */
[----:B------:R-:W-:-:S02]  /*4650*/  FMUL R85, R62, R85 ;  /* 0x000000553e557220 */ /* 0x000fc40000400000 */
[----:B------:R-:W-:Y:S01]  /*4660*/  FMUL R88, R62, R119 ;  /* 0x000000773e587220 */ /* 0x000fe20000400000 */
[----:B------:R-:W-:Y:S01]  /*4670*/  F2FP.PACK_AB R89, R84, R89 ;  /* 0x000000595459723e */ /* 0x000fe200000000ff */
[C---:B------:R-:W-:Y:S02]  /*4680*/  FMUL R111, R62.reuse, R127 ;  /* 0x0000007f3e6f7220 */ /* 0x040fe40000400000 */
[C---:B------:R-:W-:Y:S01]  /*4690*/  FMUL R118, R62.reuse, R135 ;  /* 0x000000873e767220 */ /* 0x040fe20000400000 */
[----:B------:R-:W-:Y:S01]  /*46a0*/  F2FP.PACK_AB R119, R85, R88 ;  /* 0x000000585577723e */ /* 0x000fe200000000ff */
[C---:B------:R-:W-:Y:S01]  /*46b0*/  FMUL R110, R62.reuse, R125 ;  /* 0x0000007d3e6e7220 */ /* 0x040fe20000400000 */
[----:B------:R-:W-:Y:S01]  /*46c0*/  F2FP.PACK_AB R85, R67, R70 ;  /* 0x000000464355723e */ /* 0x000fe200000000ff */
[----:B------:R-:W-:Y:S01]  /*46d0*/  FMUL R117, R62, R133 ;  /* 0x000000853e757220 */ /* 0x000fe20000400000 */
[----:B------:R-:W-:Y:S01]  /*46e0*/  F2FP.PACK_AB R70, R77, R80 ;  /* 0x000000504d46723e */ /* 0x000fe200000000ff */
[----:B------:R-:W-:Y:S01]  /*46f0*/  FFMA.FTZ R62, R73, R122, -0.16845393180847167969 ;  /* 0xbe2c7f30493e7423 */ /* 0x000fe2000001007a */
[----:B------:R-:W-:Y:S01]  /*4700*/  F2FP.PACK_AB R118, R111, R118 ;  /* 0x000000766f76723e */ /* 0x000fe200000000ff */
[----:B------:R-:W-:Y:S01]  /*4710*/  @!P4 FMUL R66, R66, 16777216 ;  /* 0x4b8000004242c820 */ /* 0x000fe20000400000 */
[----:B------:R-:W-:Y:S01]  /*4720*/  F2FP.PACK_AB R88, R110, R117 ;  /* 0x000000756e58723e */ /* 0x000fe200000000ff */
[----:B------:R-:W-:Y:S01]  /*4730*/  FFMA.FTZ R62, R73, R62, 0.1716887056827545166 ;  /* 0x3e2fcf2a493e7423 */ /* 0x000fe2000001003e */
[----:B------:R-:W-:Y:S01]  /*4740*/  F2FP.PACK_AB R117, R83, R86 ;  /* 0x000000565375723e */ /* 0x000fe200000000ff */
[----:B------:R-:W-:Y:S01]  /*4750*/  @!P4 FMUL R124, R124, 16777216 ;  /* 0x4b8000007c7cc820 */ /* 0x000fe20000400000 */
[----:B------:R-:W-:Y:S01]  /*4760*/  F2FP.PACK_AB R77, R65, R68 ;  /* 0x00000044414d723e */ /* 0x000fe200000000ff */
[----:B------:R-:W-:Y:S01]  /*4770*/  FFMA.FTZ R62, R73, R62, -0.17900948226451873779 ;  /* 0xbe374e43493e7423 */ /* 0x000fe2000001003e */
[----:B------:R-:W-:Y:S01]  /*4780*/  F2FP.PACK_AB R86, R90, R115 ;  /* 0x000000735a56723e */ /* 0x000fe200000000ff */
[----:B------:R-:W-:Y:S01]  /*4790*/  FMUL R66, R61, R66 ;  /* 0x000000423d427220 */ /* 0x000fe20000400000 */
[----:B------:R-:W-:Y:S01]  /*47a0*/  F2FP.PACK_AB R68, R74, R79 ;  /* 0x0000004f4a44723e */ /* 0x000fe200000000ff */
[----:B------:R-:W-:Y:S01]  /*47b0*/  FFMA.FTZ R62, R73, R62, 0.20512372255325317383 ;  /* 0x3e520bf4493e7423 */ /* 0x000fe2000001003e */
[----:B------:R-:W-:Y:S01]  /*47c0*/  STS.64 [R120], R118 ;  /* 0x0000007678007388 */ /* 0x000fe20000000a00 */
[----:B------:R-:W-:Y:S01]  /*47d0*/  FMUL R61, R61, R124 ;  /* 0x0000007c3d3d7220 */ /* 0x000fe20000400000 */
[----:B------:R-:W-:Y:S01]  /*47e0*/  F2FP.PACK_AB R71, R66, R71 ;  /* 0x000000474247723e */ /* 0x000fe200000000ff */
[C---:B------:R-:W-:Y:S01]  /*47f0*/  FFMA.FTZ R62, R73.reuse, R62, -0.24046532809734344482 ;  /* 0xbe763c8b493e7423 */ /* 0x040fe2000001003e */
[----:B------:R-:W-:Y:S01]  /*4800*/  STS.64 [R120+0x100], R88 ;  /* 0x0001005878007388 */ /* 0x000fe20000000a00 */
[----:B------:R-:W-:Y:S01]  /*4810*/  FADD R72, R72, -1 ;  /* 0xbf80000048487421 */ /* 0x000fe20000000000 */
[----:B------:R-:W-:Y:S01]  /*4820*/  F2FP.PACK_AB R84, R78, R61 ;  /* 0x0000003d4e54723e */ /* 0x000fe200000000ff */
[C---:B------:R-:W-:Y:S01]  /*4830*/  FFMA.FTZ R62, R73.reuse, R62, 0.28857114911079406738 ;  /* 0x3e93bf99493e7423 */ /* 0x040fe2000001003e */
[----:B------:R-:W-:Y:S01]  /*4840*/  LOP3.LUT R61, R120, 0x40, RZ, 0x3c, !PT ;  /* 0x00000040783d7812 */ /* 0x000fe200078e3cff */
[----:B------:R-:W-:Y:S01]  /*4850*/  STS.64 [R120+0x180], R70 ;  /* 0x0001804678007388 */ /* 0x000fe20000000a00 */
[----:B------:R-:W-:Y:S01]  /*4860*/  IMAD.IADD R63, R10, 0x1, -R63 ;  /* 0x000000010a3f7824 */ /* 0x000fe200078e0a3f */
[----:B------:R-:W-:Y:S01]  /*4870*/  ISETP.GE.U32.AND P4, PT, R8, 0x7f800000, PT ;  /* 0x7f8000000800780c */ /* 0x000fe20003f86070 */
[----:B------:R-:W-:Y:S01]  /*4880*/  FFMA.FTZ R62, R73, R62, -0.36067417263984680176 ;  /* 0xbeb8aa49493e7423 */ /* 0x000fe2000001003e */
[----:B------:R-:W-:Y:S01]  /*4890*/  STS.64 [R120+0x80], R84 ;  /* 0x0000805478007388 */ /* 0x000fe20000000a00 */
[----:B------:R-:W-:-:S02]  /*48a0*/  FADD R63, R63, -1 ;  /* 0xbf8000003f3f7421 */ /* 0x000fc40000000000 */
[----:B------:R-:W-:Y:S01]  /*48b0*/  FFMA.FTZ R62, R73, R62, 0.48089820146560668945 ;  /* 0x3ef6384a493e7423 */ /* 0x000fe2000001003e */
[----:B------:R-:W-:Y:S01]  /*48c0*/  STS.64 [R61+0x2000], R116 ;  /* 0x002000743d007388 */ /* 0x000fe20000000a00 */
[----:B------:R-:W-:Y:S02]  /*48d0*/  FFMA.FTZ R64, R63, R122, -0.16845393180847167969 ;  /* 0xbe2c7f303f407423 */ /* 0x000fe4000001007a */
[----:B------:R-:W-:Y:S01]  /*48e0*/  FFMA.FTZ R62, R73, R62, -0.72134751081466674805 ;  /* 0xbf38aa3b493e7423 */ /* 0x000fe2000001003e */
[----:B------:R-:W-:Y:S01]  /*48f0*/  STS.64 [R61+0x2100], R86 ;  /* 0x002100563d007388 */ /* 0x000fe20000000a00 */
[----:B------:R-:W-:Y:S02]  /*4900*/  FFMA.FTZ R64, R63, R64, 0.1716887056827545166 ;  /* 0x3e2fcf2a3f407423 */ /* 0x000fe40000010040 */
[----:B------:R-:W-:Y:S01]  /*4910*/  FMUL R62, R73, R62 ;  /* 0x0000003e493e7220 */ /* 0x000fe20000400000 */
[----:B------:R-:W-:Y:S01]  /*4920*/  STS.64 [R61+0x2080], R76 ;  /* 0x0020804c3d007388 */ /* 0x000fe20000000a00 */
[----:B------:R-:W-:-:S02]  /*4930*/  FFMA.FTZ R64, R63, R64, -0.17900948226451873779 ;  /* 0xbe374e433f407423 */ /* 0x000fc40000010040 */
[----:B------:R-:W-:Y:S01]  /*4940*/  FMUL R62, R73, R62 ;  /* 0x0000003e493e7220 */ /* 0x000fe20000400000 */
[----:B------:R0:W-:Y:S01]  /*4950*/  STS.64 [R61+0x2180], R68 ;  /* 0x002180443d007388 */ /* 0x0001e20000000a00 */
[----:B------:R-:W-:Y:S02]  /*4960*/  FFMA.FTZ R64, R63, R64, 0.20512372255325317383 ;  /* 0x3e520bf43f407423 */ /* 0x000fe40000010040 */
[----:B------:R-:W-:Y:S01]  /*4970*/  FFMA.FTZ R73, R73, 1.4426950216293334961, R62 ;  /* 0x3fb8aa3b49497823 */ /* 0x000fe2000001003e */
[----:B------:R-:W-:Y:S01]  /*4980*/  BAR.SYNC.DEFER_BLOCKING 0x0 ;  /* 0x0000000000007b1d */ /* 0x000fe20000010000 */
[----:B------:R-:W-:Y:S02]  /*4990*/  FFMA.FTZ R62, R75, R122, -0.16845393180847167969 ;  /* 0xbe2c7f304b3e7423 */ /* 0x000fe4000001007a */
[----:B------:R-:W-:Y:S02]  /*49a0*/  FFMA.FTZ R64, R63, R64, -0.24046532809734344482 ;  /* 0xbe763c8b3f407423 */ /* 0x000fe40000010040 */
[----:B------:R-:W-:-:S02]  /*49b0*/  FFMA.FTZ R62, R75, R62, 0.1716887056827545166 ;  /* 0x3e2fcf2a4b3e7423 */ /* 0x000fc4000001003e */
[----:B------:R-:W-:Y:S02]  /*49c0*/  FFMA.FTZ R64, R63, R64, 0.28857114911079406738 ;  /* 0x3e93bf993f407423 */ /* 0x000fe40000010040 */
[C---:B0-----:R-:W-:Y:S02]  /*49d0*/  FFMA.FTZ R61, R72.reuse, R122, -0.16845393180847167969 ;  /* 0xbe2c7f30483d7423 */ /* 0x041fe4000001007a */
[C---:B------:R-:W-:Y:S02]  /*49e0*/  FFMA.FTZ R62, R75.reuse, R62, -0.17900948226451873779 ;  /* 0xbe374e434b3e7423 */ /* 0x040fe4000001003e */
[C---:B------:R-:W-:Y:S02]  /*49f0*/  FFMA.FTZ R61, R72.reuse, R61, 0.1716887056827545166 ;  /* 0x3e2fcf2a483d7423 */ /* 0x040fe4000001003d */
[----:B------:R-:W-:Y:S02]  /*4a00*/  FFMA.FTZ R62, R75, R62, 0.20512372255325317383 ;  /* 0x3e520bf44b3e7423 */ /* 0x000fe4000001003e */
[----:B------:R-:W-:-:S02]  /*4a10*/  FFMA.FTZ R61, R72, R61, -0.17900948226451873779 ;  /* 0xbe374e43483d7423 */ /* 0x000fc4000001003d */
[C---:B------:R-:W-:Y:S02]  /*4a20*/  FFMA.FTZ R62, R75.reuse, R62, -0.24046532809734344482 ;  /* 0xbe763c8b4b3e7423 */ /* 0x040fe4000001003e */
[C---:B------:R-:W-:Y:S02]  /*4a30*/  FFMA.FTZ R61, R72.reuse, R61, 0.20512372255325317383 ;  /* 0x3e520bf4483d7423 */ /* 0x040fe4000001003d */
[C---:B------:R-:W-:Y:S01]  /*4a40*/  FFMA.FTZ R62, R75.reuse, R62, 0.28857114911079406738 ;  /* 0x3e93bf994b3e7423 */ /* 0x040fe2000001003e */
[----:B------:R-:W0:Y:S01]  /*4a50*/  LDS.64 R66, [R11] ;  /* 0x000000000b427984 */ /* 0x000e220000000a00 */
[C---:B------:R-:W-:Y:S02]  /*4a60*/  FFMA.FTZ R61, R72.reuse, R61, -0.24046532809734344482 ;  /* 0xbe763c8b483d7423 */ /* 0x040fe4000001003d */
[----:B------:R-:W-:Y:S01]  /*4a70*/  FFMA.FTZ R62, R75, R62, -0.36067417263984680176 ;  /* 0xbeb8aa494b3e7423 */ /* 0x000fe2000001003e */
[----:B------:R-:W1:Y:S01]  /*4a80*/  LDS.64 R68, [R11+0x200] ;  /* 0x000200000b447984 */ /* 0x000e620000000a00 */
[----:B------:R-:W-:-:S02]  /*4a90*/  FFMA.FTZ R61, R72, R61, 0.28857114911079406738 ;  /* 0x3e93bf99483d7423 */ /* 0x000fc4000001003d */
[C---:B------:R-:W-:Y:S01]  /*4aa0*/  FFMA.FTZ R62, R75.reuse, R62, 0.48089820146560668945 ;  /* 0x3ef6384a4b3e7423 */ /* 0x040fe2000001003e */
[----:B------:R-:W2:Y:S01]  /*4ab0*/  LDS.64 R70, [R11+0x400] ;  /* 0x000400000b467984 */ /* 0x000ea20000000a00 */
[C---:B------:R-:W-:Y:S02]  /*4ac0*/  FFMA.FTZ R61, R72.reuse, R61, -0.36067417263984680176 ;  /* 0xbeb8aa49483d7423 */ /* 0x040fe4000001003d */
[C---:B------:R-:W-:Y:S01]  /*4ad0*/  FFMA.FTZ R62, R75.reuse, R62, -0.72134751081466674805 ;  /* 0xbf38aa3b4b3e7423 */ /* 0x040fe2000001003e */
[----:B------:R-:W3:Y:S01]  /*4ae0*/  LDS.64 R76, [R11+0x600] ;  /* 0x000600000b4c7984 */ /* 0x000ee20000000a00 */
[C---:B------:R-:W-:Y:S02]  /*4af0*/  FFMA.FTZ R61, R72.reuse, R61, 0.48089820146560668945 ;  /* 0x3ef6384a483d7423 */ /* 0x040fe4000001003d */
[----:B------:R-:W-:Y:S01]  /*4b00*/  FMUL R62, R75, R62 ;  /* 0x0000003e4b3e7220 */ /* 0x000fe20000400000 */
[----:B------:R-:W4:Y:S01]  /*4b10*/  LDS.64 R78, [R11+0x800] ;  /* 0x000800000b4e7984 */ /* 0x000f220000000a00 */
[----:B------:R-:W-:-:S02]  /*4b20*/  FFMA.FTZ R61, R72, R61, -0.72134751081466674805 ;  /* 0xbf38aa3b483d7423 */ /* 0x000fc4000001003d */
[----:B------:R-:W-:Y:S01]  /*4b30*/  FMUL R62, R75, R62 ;  /* 0x0000003e4b3e7220 */ /* 0x000fe20000400000 */
[----:B------:R-:W5:Y:S01]  /*4b40*/  LDS.64 R80, [R11+0xa00] ;  /* 0x000a00000b507984 */ /* 0x000f620000000a00 */
[C---:B------:R-:W-:Y:S02]  /*4b50*/  FMUL R61, R72.reuse, R61 ;  /* 0x0000003d483d7220 */ /* 0x040fe40000400000 */
[----:B------:R-:W-:Y:S01]  /*4b60*/  FFMA.FTZ R64, R63, R64, -0.36067417263984680176 ;  /* 0xbeb8aa493f407423 */ /* 0x000fe20000010040 */
[----:B------:R-:W5:Y:S01]  /*4b70*/  LDS.64 R82, [R11+0xc00] ;  /* 0x000c00000b527984 */ /* 0x000f620000000a00 */
[----:B------:R-:W-:Y:S02]  /*4b80*/  FMUL R61, R72, R61 ;  /* 0x0000003d483d7220 */ /* 0x000fe40000400000 */
[----:B------:R-:W-:Y:S01]  /*4b90*/  FADD R12, R12, R73 ;  /* 0x000000490c0c7221 */ /* 0x000fe20000000000 */
[----:B------:R0:W5:Y:S01]  /*4ba0*/  LDS.64 R84, [R11+0xe00] ;  /* 0x000e00000b547984 */ /* 0x0001620000000a00 */
[----:B------:R-:W-:-:S02]  /*4bb0*/  FFMA.FTZ R61, R72, 1.4426950216293334961, R61 ;  /* 0x3fb8aa3b483d7823 */ /* 0x000fc4000001003d */
[----:B------:R-:W-:Y:S02]  /*4bc0*/  FFMA.FTZ R62, R75, 1.4426950216293334961, R62 ;  /* 0x3fb8aa3b4b3e7823 */ /* 0x000fe4000001003e */
[----:B------:R-:W-:Y:S02]  /*4bd0*/  FADD R36, R36, R61 ;  /* 0x0000003d24247221 */ /* 0x000fe40000000000 */
[----:B------:R-:W-:Y:S01]  /*4be0*/  FFMA.FTZ R64, R63, R64, 0.48089820146560668945 ;  /* 0x3ef6384a3f407423 */ /* 0x000fe20000010040 */
[----:B0-----:R-:W-:Y:S01]  /*4bf0*/  @P4 MOV R11, 0x7f800000 ;  /* 0x7f800000000b4802 */ /* 0x001fe20000000f00 */
[----:B------:R-:W-:Y:S02]  /*4c00*/  @P5 IMAD.MOV.U32 R61, RZ, RZ, 0x7f800000 ;  /* 0x7f800000ff3d5424 */ /* 0x000fe400078e00ff */
[----:B------:R-:W-:Y:S01]  /*4c10*/  FADD R13, R13, R62 ;  /* 0x0000003e0d0d7221 */ /* 0x000fe20000000000 */
[----:B------:R0:W-:Y:S01]  /*4c20*/  STG.E.U16 [R16.64], R66 ;  /* 0x0000004210007986 */ /* 0x0001e2000c10150c */
[----:B------:R-:W-:Y:S01]  /*4c30*/  @P4 FFMA.FTZ R12, R8, R11, +INF ;  /* 0x7f800000080c4423 */ /* 0x000fe2000001000b */
[----:B------:R-:W-:Y:S01]  /*4c40*/  @P3 MOV R8, 0x7f800000 ;  /* 0x7f80000000083802 */ /* 0x000fe20000000f00 */
[----:B------:R-:W-:Y:S01]  /*4c50*/  FFMA.FTZ R64, R63, R64, -0.72134751081466674805 ;  /* 0xbf38aa3b3f407423 */ /* 0x000fe20000010040 */
[----:B-1----:R-:W-:Y:S01]  /*4c60*/  STG.E.U16 [R14.64], R68 ;  /* 0x000000440e007986 */ /* 0x002fe2000c10150c */
[C---:B------:R-:W-:Y:S01]  /*4c70*/  FSETP.NEU.AND P4, PT, R6.reuse, RZ, PT ;  /* 0x000000ff0600720b */ /* 0x040fe20003f8d000 */
[----:B------:R-:W-:Y:S01]  /*4c80*/  @P5 FFMA.FTZ R13, R6, R61, +INF ;  /* 0x7f800000060d5423 */ /* 0x000fe2000001003d */
[----:B------:R-:W-:Y:S01]  /*4c90*/  PRMT R6, R68, 0x7632, R6 ;  /* 0x0000763244067816 */ /* 0x000fe20000000006 */
[----:B--2---:R1:W-:Y:S01]  /*4ca0*/  STG.E.U16 [R4.64], R70 ;  /* 0x0000004604007986 */ /* 0x0043e2000c10150c */
[----:B------:R-:W-:Y:S01]  /*4cb0*/  @P3 FFMA.FTZ R36, R9, R8, +INF ;  /* 0x7f80000009243423 */ /* 0x000fe20000010008 */
[----:B------:R-:W-:Y:S01]  /*4cc0*/  PRMT R8, R70, 0x7632, R8 ;  /* 0x0000763246087816 */ /* 0x000fe20000000008 */
[C---:B------:R-:W-:Y:S01]  /*4cd0*/  FMUL R64, R63.reuse, R64 ;  /* 0x000000403f407220 */ /* 0x040fe20000400000 */
[----:B---3--:R-:W-:Y:S01]  /*4ce0*/  STG.E.U16 [R108.64], R76 ;  /* 0x0000004c6c007986 */ /* 0x008fe2000c10150c */
[----:B------:R-:W-:Y:S01]  /*4cf0*/  @P1 IMAD.MOV.U32 R11, RZ, RZ, 0x7f800000 ;  /* 0x7f800000ff0b1424 */ /* 0x000fe200078e00ff */
[----:B------:R-:W-:Y:S01]  /*4d00*/  FSETP.NEU.AND P3, PT, R10, RZ, PT ;  /* 0x000000ff0a00720b */ /* 0x000fe20003f6d000 */
[----:B------:R-:W-:Y:S01]  /*4d10*/  FMUL R64, R63, R64 ;  /* 0x000000403f407220 */ /* 0x000fe20000400000 */
[----:B----4-:R2:W-:Y:S01]  /*4d20*/  STG.E.U16 [R106.64], R78 ;  /* 0x0000004e6a007986 */ /* 0x0105e2000c10150c */
[----:B0-----:R-:W-:-:S02]  /*4d30*/  PRMT R16, R79, 0x7632, R16 ;  /* 0x000076324f107816 */ /* 0x001fc40000000010 */
[----:B------:R-:W-:Y:S01]  /*4d40*/  FFMA.FTZ R63, R63, 1.4426950216293334961, R64 ;  /* 0x3fb8aa3b3f3f7823 */ /* 0x000fe20000010040 */
[----:B-1----:R-:W-:Y:S01]  /*4d50*/  PRMT R5, R66, 0x7632, R5 ;  /* 0x0000763242057816 */ /* 0x002fe20000000005 */
[----:B-----5:R0:W-:Y:S01]  /*4d60*/  STG.E.U16 [R104.64], R80 ;  /* 0x0000005068007986 */ /* 0x0201e2000c10150c */
[----:B------:R-:W-:Y:S01]  /*4d70*/  PRMT R4, R76, 0x7632, R4 ;  /* 0x000076324c047816 */ /* 0x000fe20000000004 */
[----:B------:R-:W-:Y:S01]  /*4d80*/  FADD R60, R60, R63 ;  /* 0x0000003f3c3c7221 */ /* 0x000fe20000000000 */
[----:B------:R-:W-:Y:S01]  /*4d90*/  PRMT R17, R81, 0x7632, R17 ;  /* 0x0000763251117816 */ /* 0x000fe20000000011 */
[----:B------:R1:W-:Y:S01]  /*4da0*/  STG.E.U16 [R102.64], R82 ;  /* 0x0000005266007986 */ /* 0x0003e2000c10150c */
[----:B------:R-:W-:Y:S01]  /*4db0*/  @P1 FFMA.FTZ R60, R10, R11, +INF ;  /* 0x7f8000000a3c1423 */ /* 0x000fe2000001000b */
[----:B------:R-:W-:Y:S02]  /*4dc0*/  PRMT R10, R71, 0x7632, R10 ;  /* 0x00007632470a7816 */ /* 0x000fe4000000000a */
[----:B------:R3:W-:Y:S01]  /*4dd0*/  STG.E.U16 [R100.64], R84 ;  /* 0x0000005464007986 */ /* 0x0007e2000c10150c */
[----:B--2---:R-:W-:-:S02]  /*4de0*/  PRMT R78, R78, 0x7632, R78 ;  /* 0x000076324e4e7816 */ /* 0x004fc4000000004e */
[----:B------:R-:W-:Y:S01]  /*4df0*/  PRMT R11, R77, 0x7632, R11 ;  /* 0x000076324d0b7816 */ /* 0x000fe2000000000b */
[----:B------:R2:W-:Y:S01]  /*4e00*/  STG.E.U16 [R98.64], R5 ;  /* 0x0000000562007986 */ /* 0x0005e2000c10150c */
[----:B0-----:R-:W-:Y:S02]  /*4e10*/  PRMT R80, R80, 0x7632, R80 ;  /* 0x0000763250507816 */ /* 0x001fe40000000050 */
[----:B------:R-:W-:Y:S01]  /*4e20*/  FSETP.NEU.AND P5, PT, R9, RZ, PT ;  /* 0x000000ff0900720b */ /* 0x000fe20003fad000 */
[----:B------:R0:W-:Y:S01]  /*4e30*/  STG.E.U16 [R96.64], R6 ;  /* 0x0000000660007986 */ /* 0x0001e2000c10150c */
[----:B-1----:R-:W-:Y:S02]  /*4e40*/  PRMT R82, R82, 0x7632, R82 ;  /* 0x0000763252527816 */ /* 0x002fe40000000052 */
[----:B------:R-:W-:Y:S01]  /*4e50*/  FSEL R36, R36, -INF , P5 ;  /* 0xff80000024247808 */ /* 0x000fe20002800000 */
[----:B------:R1:W-:Y:S01]  /*4e60*/  STG.E.U16 [R94.64], R8 ;  /* 0x000000085e007986 */ /* 0x0003e2000c10150c */
[----:B---3--:R-:W-:-:S02]  /*4e70*/  PRMT R84, R84, 0x7632, R84 ;  /* 0x0000763254547816 */ /* 0x008fc40000000054 */
[----:B------:R-:W-:Y:S01]  /*4e80*/  FSEL R9, R60, -INF , P3 ;  /* 0xff8000003c097808 */ /* 0x000fe20001800000 */
[----:B------:R3:W-:Y:S01]  /*4e90*/  STG.E.U16 [R92.64], R4 ;  /* 0x000000045c007986 */ /* 0x0007e2000c10150c */
[----:B--2---:R-:W-:Y:S01]  /*4ea0*/  FSEL R5, R12, -INF , P2 ;  /* 0xff8000000c057808 */ /* 0x004fe20001000000 */
[----:B------:R-:W-:Y:S02]  /*4eb0*/  FFMA R14, R36, 0.69314718246459960938, R113 ;  /* 0x3f317218240e7823 */ /* 0x000fe40000000071 */
[----:B------:R-:W-:Y:S01]  /*4ec0*/  STG.E.U16 [R58.64], R78 ;  /* 0x0000004e3a007986 */ /* 0x000fe2000c10150c */
[----:B0-----:R-:W-:Y:S01]  /*4ed0*/  PRMT R6, R67, 0x7632, R6 ;  /* 0x0000763243067816 */ /* 0x001fe20000000006 */
[----:B------:R-:W-:Y:S02]  /*4ee0*/  FFMA R12, R5, 0.69314718246459960938, R112 ;  /* 0x3f317218050c7823 */ /* 0x000fe40000000070 */
[----:B------:R-:W-:Y:S01]  /*4ef0*/  STG.E.U16 [R52.64], R80 ;  /* 0x0000005034007986 */ /* 0x000fe2000c10150c */
[----:B-1----:R-:W-:Y:S01]  /*4f00*/  PRMT R8, R69, 0x7632, R8 ;  /* 0x0000763245087816 */ /* 0x002fe20000000008 */
[----:B------:R-:W-:-:S02]  /*4f10*/  FFMA R15, R9, 0.69314718246459960938, R114 ;  /* 0x3f317218090f7823 */ /* 0x000fc40000000072 */
[----:B------:R-:W-:Y:S01]  /*4f20*/  STG.E.U16 [R56.64], R82 ;  /* 0x0000005238007986 */ /* 0x000fe2000c10150c */
[----:B---3--:R-:W-:-:S03]  /*4f30*/  FSEL R4, R13, -INF , P4 ;  /* 0xff8000000d047808 */ /* 0x008fc60002000000 */
[----:B------:R-:W-:Y:S02]  /*4f40*/  STG.E.U16 [R54.64], R84 ;  /* 0x0000005436007986 */ /* 0x000fe4000c10150c */
[----:B------:R-:W-:Y:S02]  /*4f50*/  FFMA R13, R4, 0.69314718246459960938, R37 ;  /* 0x3f317218040d7823 */ /* 0x000fe40000000025 */
[----:B------:R-:W-:Y:S04]  /*4f60*/  STG.E.U16 [R48.64], R67 ;  /* 0x0000004330007986 */ /* 0x000fe8000c10150c */
[----:B------:R-:W-:Y:S04]  /*4f70*/  STG.E.U16 [R44.64], R69 ;  /* 0x000000452c007986 */ /* 0x000fe8000c10150c */
[----:B------:R-:W-:Y:S04]  /*4f80*/  STG.E.U16 [R40.64], R71 ;  /* 0x0000004728007986 */ /* 0x000fe8000c10150c */
[----:B------:R-:W-:Y:S04]  /*4f90*/  STG.E.U16 [R34.64], R77 ;  /* 0x0000004d22007986 */ /* 0x000fe8000c10150c */
[----:B------:R-:W-:Y:S04]  /*4fa0*/  STG.E.U16 [R30.64], R79 ;  /* 0x0000004f1e007986 */ /* 0x000fe8000c10150c */
[----:B------:R0:W-:Y:S04]  /*4fb0*/  STG.E.U16 [R28.64], R81 ;  /* 0x000000511c007986 */ /* 0x0001e8000c10150c */
[----:B------:R1:W-:Y:S04]  /*4fc0*/  STG.E.U16 [R24.64], R83 ;  /* 0x0000005318007986 */ /* 0x0003e8000c10150c */
[----:B------:R2:W-:Y:S04]  /*4fd0*/  STG.E.U16 [R20.64], R85 ;  /* 0x0000005514007986 */ /* 0x0005e8000c10150c */
[----:B------:R2:W-:Y:S01]  /*4fe0*/  STG.E.U16 [R50.64], R6 ;  /* 0x0000000632007986 */ /* 0x0005e2000c10150c */
[----:B0-----:R-:W-:-:S03]  /*4ff0*/  PRMT R29, R83, 0x7632, R29 ;  /* 0x00007632531d7816 */ /* 0x001fc6000000001d */
[----:B------:R2:W-:Y:S01]  /*5000*/  STG.E.U16 [R46.64], R8 ;  /* 0x000000082e007986 */ /* 0x0005e2000c10150c */
[----:B-1----:R-:W-:-:S03]  /*5010*/  PRMT R25, R85, 0x7632, R25 ;  /* 0x0000763255197816 */ /* 0x002fc60000000019 */
[----:B------:R2:W-:Y:S04]  /*5020*/  STG.E.U16 [R42.64], R10 ;  /* 0x0000000a2a007986 */ /* 0x0005e8000c10150c */
[----:B------:R2:W-:Y:S04]  /*5030*/  STG.E.U16 [R38.64], R11 ;  /* 0x0000000b26007986 */ /* 0x0005e8000c10150c */
[----:B------:R2:W-:Y:S04]  /*5040*/  STG.E.U16 [R32.64], R16 ;  /* 0x0000001020007986 */ /* 0x0005e8000c10150c */
[----:B------:R2:W-:Y:S04]  /*5050*/  STG.E.U16 [R26.64], R17 ;  /* 0x000000111a007986 */ /* 0x0005e8000c10150c */
[----:B------:R2:W-:Y:S04]  /*5060*/  STG.E.U16 [R18.64], R29 ;  /* 0x0000001d12007986 */ /* 0x0005e8000c10150c */
[----:B------:R2:W-:Y:S04]  /*5070*/  STG.E.U16 [R22.64], R25 ;  /* 0x0000001916007986 */ /* 0x0005e8000c10150c */
[----:B------:R-:W-:Y:S06]  /*5080*/  BAR.SYNC.DEFER_BLOCKING 0x0 ;  /* 0x0000000000007b1d */ /* 0x000fec0000010000 */
[----:B------:R2:W-:Y:S04]  /*5090*/  STS.128 [R0], R12 ;  /* 0x0000000c00007388 */ /* 0x0005e80000000c00 */
[----:B------:R-:W-:Y:S06]  /*50a0*/  BAR.SYNC.DEFER_BLOCKING 0x0 ;  /* 0x0000000000007b1d */ /* 0x000fec0000010000 */
[----:B------:R-:W-:Y:S05]  /*50b0*/  @P0 EXIT ;  /* 0x000000000000094d */ /* 0x000fea0003800000 */
[----:B--2---:R-:W0:Y:S01]  /*50c0*/  LDS R7, [R7] ;  /* 0x0000000007077984 */ /* 0x004e220000000800 */
[----:B------:R-:W-:Y:S01]  /*50d0*/  IMAD R2, R2, c[0x0][0x1cc], RZ ;  /* 0x0000730002027a24 */ /* 0x000fe200078e02ff */
[C---:B------:R-:W-:Y:S01]  /*50e0*/  SHF.L.U32 R5, R3.reuse, 0x2, RZ ;  /* 0x0000000203057819 */ /* 0x040fe200000006ff */
[----:B------:R-:W-:-:S04]  /*50f0*/  IMAD.HI R3, R3, 0x4, RZ ;  /* 0x0000000403037827 */ /* 0x000fc800078e02ff */
[C---:B------:R-:W-:Y:S02]  /*5100*/  IMAD.SHL.U32 R0, R2.reuse, 0x4, RZ ;  /* 0x0000000402007824 */ /* 0x040fe400078e00ff */
[----:B------:R-:W-:-:S03]  /*5110*/  IMAD.HI R4, R2, 0x4, RZ ;  /* 0x0000000402047827 */ /* 0x000fc600078e02ff */
[----:B------:R-:W-:-:S04]  /*5120*/  IADD3 R2, P0, P1, R5, c[0x0][0x180], R0 ;  /* 0x0000600005027a10 */ /* 0x000fc8000791e000 */
[----:B------:R-:W-:-:S05]  /*5130*/  IADD3.X R3, R3, c[0x0][0x184], R4, P0, P1 ;  /* 0x0000610003037a10 */ /* 0x000fca00007e2404 */
[----:B0-----:R-:W-:Y:S01]  /*5140*/  STG.E [R2.64], R7 ;  /* 0x0000000702007986 */ /* 0x001fe2000c10190c */
[----:B------:R-:W-:Y:S05]  /*5150*/  EXIT ;  /* 0x000000000000794d */ /* 0x000fea0003800000 */
.L_x_2:
[----:B------:R-:W-:-:S00]  /*5160*/  BRA `(.L_x_2) ;  /* 0xfffffff000007947 */ /* 0x000fc0000383ffff */
[----:B------:R-:W-:-:S00]  /*5170*/  NOP ;  /* 0x0000000000007918 */ /* 0x000fc00000000000 */
        /* <DEDUP_REMOVED lines=8> */
.L_x_3:


//--------------------- .nv.global.init           --------------------------
	.section	.nv.global.init,"aw",@progbits
.nv.global.init:
	.type		_$_str,@object
	.size		_$_str,(.L_0 - _$_str)
_$_str:
        /*0000*/ 	.byte	0x5f, 0x5f, 0x43, 0x55, 0x44, 0x41, 0x5f, 0x46, 0x54, 0x5a, 0x00
.L_0:


//--------------------- .nv.shared.attn_fwd       --------------------------
	.section	.nv.shared.attn_fwd,"aw",@nobits
	.sectionflags	@""
	.align	16
